	.target	sm_100a

	.elftype	@"ET_EXEC"


//--------------------- .note.nv.tkinfo           --------------------------
	.section	.note.nv.tkinfo,"",@"SHT_NOTE"
	.sectionflags	@"SHF_NOTE_NV_TKINFO"
	.tkinfo
        /*0018*/ 	.word	0x00000002
        /*0030*/ 	.string	""
        /*0030*/ 	.string	"ptxas"
        /*0030*/ 	.string	"Cuda compilation tools, release 13.0, V13.0.88"
        /*0030*/ 	.string	"Build cuda_13.0.r13.0/compiler.36424714_0"
        /*0030*/ 	.string	"-arch sm_100a -m 64 "



//--------------------- .note.nv.cuinfo           --------------------------
	.section	.note.nv.cuinfo,"",@"SHT_NOTE"
	.sectionflags	@"SHF_NOTE_NV_CUINFO"
        /*0018*/ 	.short	0x0002
        /*001a*/ 	.short	0x0064
        /*001c*/ 	.short	0x0082
	.zero		2


//--------------------- .nv.info                  --------------------------
	.section	.nv.info,"",@"SHT_CUDA_INFO"
	.align	4


	//----- nvinfo : EIATTR_REGCOUNT
	.align		4
        /*0000*/ 	.byte	0x04, 0x2f
        /*0002*/ 	.short	(.L_19 - .L_18)
	.align		4
.L_18:
        /*0004*/ 	.word	index@(_ZN7cutlass13device_kernelINS_4gemm6kernel13GemmUniversalIN4cute5tupleIJiiiiEEENS1_10collective13CollectiveMmaINS1_35MainloopSm100TmaUmmaWarpSpecializedILi13ELi2ELi4ENS5_IJNS4_1CILi8EEENSA_ILi1EEESC_EEEEENS5_IJNSA_ILi128EEESF_SF_EEEaNS5_IJlSC_lEEEaSH_NS4_8TiledMMAINS4_8MMA_AtomIJNS4_21SM100_MMA_S8_2x1SM_SSIaaiLi128ELi128ELNS4_4UMMA5MajorE0ELSM_0ELNSL_8SaturateE0EEEEEENS4_6LayoutINS5_IJSC_SC_SC_EEENS5_IJNSA_ILi0EEESS_SS_EEEEENS5_IJNS4_10UnderscoreESV_SV_EEEEENS4_18SM100_TMA_2SM_LOADENS4_14ComposedLayoutINS4_7SwizzleILi3ELi4ELi3EEENS4_18smem_ptr_flag_bitsILi8EEENSQ_INS5_IJSB_SF_EEENS5_IJSF_SC_EEEEEEEvNS4_8identityENS4_28SM100_TMA_2SM_LOAD_MULTICASTES17_vS18_EENS_8epilogue10collective18CollectiveEpilogueINS1B_23Sm100TmaWarpSpecializedILi2ELi2ELi32ELb0ELb0EEEJNS5_IJNSA_ILi64EEESF_SF_EEENS5_IJNSQ_IS1G_SC_EENSQ_INS5_IJNSA_ILi32EEENSA_ILi2EEEEEENS5_IJSC_S1G_EEEEEEEEaSH_aSH_NS1B_6fusion15FusionCallbacksIS1F_NS1P_17LinearCombinationIaiaiLNS_15FloatRoundStyleE2EEES1H_S1O_JEEENS4_5SM1004TMEM4LOAD26SM100_TMEM_LOAD_32dp32b32xENS4_13SM90_TMA_LOADENSZ_INS10_ILi1ELi4ELi3EEES13_NSQ_INS5_IJSB_S1J_EEENS5_IJS1J_SC_EEEEEEENS4_39AutoVectorizingCopyWithAssumedAlignmentILi128EEENS4_14SM90_TMA_STOREES24_S26_S26_EEEvvEEEEvNT_6ParamsE)
        /*0008*/ 	.word	0x0000005b


	//----- nvinfo : EIATTR_FRAME_SIZE
	.align		4
.L_19:
        /*000c*/ 	.byte	0x04, 0x11
        /*000e*/ 	.short	(.L_21 - .L_20)
	.align		4
.L_20:
        /*0010*/ 	.word	index@($__internal_2_$__cuda_sm10x_tcgen05_guardrail_trap_unallocated_columns_being_dealloced)
        /*0014*/ 	.word	0x00000000


	//----- nvinfo : EIATTR_FRAME_SIZE
	.align		4
.L_21:
        /*0018*/ 	.byte	0x04, 0x11
        /*001a*/ 	.short	(.L_23 - .L_22)
	.align		4
.L_22:
        /*001c*/ 	.word	index@($__internal_1_$__cuda_sm10x_tcgen05_guardrail_trap_phase_invalid_during_alloc)
        /*0020*/ 	.word	0x00000000


	//----- nvinfo : EIATTR_FRAME_SIZE
	.align		4
.L_23:
        /*0024*/ 	.byte	0x04, 0x11
        /*0026*/ 	.short	(.L_25 - .L_24)
	.align		4
.L_24:
        /*0028*/ 	.word	index@($__internal_0_$__cuda_sm10x_tcgen05_guardrail_trap_col_being_dealloced_not_returned_by_alloc)
        /*002c*/ 	.word	0x00000000


	//----- nvinfo : EIATTR_FRAME_SIZE
	.align		4
.L_25:
        /*0030*/ 	.byte	0x04, 0x11
        /*0032*/ 	.short	(.L_27 - .L_26)
	.align		4
.L_26:
        /*0034*/ 	.word	index@(_ZN7cutlass13device_kernelINS_4gemm6kernel13GemmUniversalIN4cute5tupleIJiiiiEEENS1_10collective13CollectiveMmaINS1_35MainloopSm100TmaUmmaWarpSpecializedILi13ELi2ELi4ENS5_IJNS4_1CILi8EEENSA_ILi1EEESC_EEEEENS5_IJNSA_ILi128EEESF_SF_EEEaNS5_IJlSC_lEEEaSH_NS4_8TiledMMAINS4_8MMA_AtomIJNS4_21SM100_MMA_S8_2x1SM_SSIaaiLi128ELi128ELNS4_4UMMA5MajorE0ELSM_0ELNSL_8SaturateE0EEEEEENS4_6LayoutINS5_IJSC_SC_SC_EEENS5_IJNSA_ILi0EEESS_SS_EEEEENS5_IJNS4_10UnderscoreESV_SV_EEEEENS4_18SM100_TMA_2SM_LOADENS4_14ComposedLayoutINS4_7SwizzleILi3ELi4ELi3EEENS4_18smem_ptr_flag_bitsILi8EEENSQ_INS5_IJSB_SF_EEENS5_IJSF_SC_EEEEEEEvNS4_8identityENS4_28SM100_TMA_2SM_LOAD_MULTICASTES17_vS18_EENS_8epilogue10collective18CollectiveEpilogueINS1B_23Sm100TmaWarpSpecializedILi2ELi2ELi32ELb0ELb0EEEJNS5_IJNSA_ILi64EEESF_SF_EEENS5_IJNSQ_IS1G_SC_EENSQ_INS5_IJNSA_ILi32EEENSA_ILi2EEEEEENS5_IJSC_S1G_EEEEEEEEaSH_aSH_NS1B_6fusion15FusionCallbacksIS1F_NS1P_17LinearCombinationIaiaiLNS_15FloatRoundStyleE2EEES1H_S1O_JEEENS4_5SM1004TMEM4LOAD26SM100_TMEM_LOAD_32dp32b32xENS4_13SM90_TMA_LOADENSZ_INS10_ILi1ELi4ELi3EEES13_NSQ_INS5_IJSB_S1J_EEENS5_IJS1J_SC_EEEEEEENS4_39AutoVectorizingCopyWithAssumedAlignmentILi128EEENS4_14SM90_TMA_STOREES24_S26_S26_EEEvvEEEEvNT_6ParamsE)
        /*0038*/ 	.word	0x00000000


	//----- nvinfo : EIATTR_MIN_STACK_SIZE
	.align		4
.L_27:
        /*003c*/ 	.byte	0x04, 0x12
        /*003e*/ 	.short	(.L_29 - .L_28)
	.align		4
.L_28:
        /*0040*/ 	.word	index@(_ZN7cutlass13device_kernelINS_4gemm6kernel13GemmUniversalIN4cute5tupleIJiiiiEEENS1_10collective13CollectiveMmaINS1_35MainloopSm100TmaUmmaWarpSpecializedILi13ELi2ELi4ENS5_IJNS4_1CILi8EEENSA_ILi1EEESC_EEEEENS5_IJNSA_ILi128EEESF_SF_EEEaNS5_IJlSC_lEEEaSH_NS4_8TiledMMAINS4_8MMA_AtomIJNS4_21SM100_MMA_S8_2x1SM_SSIaaiLi128ELi128ELNS4_4UMMA5MajorE0ELSM_0ELNSL_8SaturateE0EEEEEENS4_6LayoutINS5_IJSC_SC_SC_EEENS5_IJNSA_ILi0EEESS_SS_EEEEENS5_IJNS4_10UnderscoreESV_SV_EEEEENS4_18SM100_TMA_2SM_LOADENS4_14ComposedLayoutINS4_7SwizzleILi3ELi4ELi3EEENS4_18smem_ptr_flag_bitsILi8EEENSQ_INS5_IJSB_SF_EEENS5_IJSF_SC_EEEEEEEvNS4_8identityENS4_28SM100_TMA_2SM_LOAD_MULTICASTES17_vS18_EENS_8epilogue10collective18CollectiveEpilogueINS1B_23Sm100TmaWarpSpecializedILi2ELi2ELi32ELb0ELb0EEEJNS5_IJNSA_ILi64EEESF_SF_EEENS5_IJNSQ_IS1G_SC_EENSQ_INS5_IJNSA_ILi32EEENSA_ILi2EEEEEENS5_IJSC_S1G_EEEEEEEEaSH_aSH_NS1B_6fusion15FusionCallbacksIS1F_NS1P_17LinearCombinationIaiaiLNS_15FloatRoundStyleE2EEES1H_S1O_JEEENS4_5SM1004TMEM4LOAD26SM100_TMEM_LOAD_32dp32b32xENS4_13SM90_TMA_LOADENSZ_INS10_ILi1ELi4ELi3EEES13_NSQ_INS5_IJSB_S1J_EEENS5_IJS1J_SC_EEEEEEENS4_39AutoVectorizingCopyWithAssumedAlignmentILi128EEENS4_14SM90_TMA_STOREES24_S26_S26_EEEvvEEEEvNT_6ParamsE)
        /*0044*/ 	.word	0x00000000
.L_29:


//--------------------- .nv.compat                --------------------------
	.section	.nv.compat,"",@"SHT_CUDA_COMPAT_INFO"
	.align	4
        /*0000*/ 	.byte	0x02, 0x09, 0x01, 0x00, 0x02, 0x02, 0x03, 0x00, 0x02, 0x05, 0x06, 0x00, 0x03, 0x07, 0x01, 0x01
        /*0010*/ 	.byte	0x02, 0x03, 0x01, 0x00, 0x02, 0x06, 0x01, 0x00, 0x04, 0x0b, 0x08, 0x00, 0x01, 0x00, 0x00, 0x00
        /*0020*/ 	.byte	0x00, 0x00, 0x00, 0x00


//--------------------- .nv.info._ZN7cutlass13device_kernelINS_4gemm6kernel13GemmUniversalIN4cute5tupleIJiiiiEEENS1_10collective13CollectiveMmaINS1_35MainloopSm100TmaUmmaWarpSpecializedILi13ELi2ELi4ENS5_IJNS4_1CILi8EEENSA_ILi1EEESC_EEEEENS5_IJNSA_ILi128EEESF_SF_EEEaNS5_IJlSC_lEEEaSH_NS4_8TiledMMAINS4_8MMA_AtomIJNS4_21SM100_MMA_S8_2x1SM_SSIaaiLi128ELi128ELNS4_4UMMA5MajorE0ELSM_0ELNSL_8SaturateE0EEEEEENS4_6LayoutINS5_IJSC_SC_SC_EEENS5_IJNSA_ILi0EEESS_SS_EEEEENS5_IJNS4_10UnderscoreESV_SV_EEEEENS4_18SM100_TMA_2SM_LOADENS4_14ComposedLayoutINS4_7SwizzleILi3ELi4ELi3EEENS4_18smem_ptr_flag_bitsILi8EEENSQ_INS5_IJSB_SF_EEENS5_IJSF_SC_EEEEEEEvNS4_8identityENS4_28SM100_TMA_2SM_LOAD_MULTICASTES17_vS18_EENS_8epilogue10collective18CollectiveEpilogueINS1B_23Sm100TmaWarpSpecializedILi2ELi2ELi32ELb0ELb0EEEJNS5_IJNSA_ILi64EEESF_SF_EEENS5_IJNSQ_IS1G_SC_EENSQ_INS5_IJNSA_ILi32EEENSA_ILi2EEEEEENS5_IJSC_S1G_EEEEEEEEaSH_aSH_NS1B_6fusion15FusionCallbacksIS1F_NS1P_17LinearCombinationIaiaiLNS_15FloatRoundStyleE2EEES1H_S1O_JEEENS4_5SM1004TMEM4LOAD26SM100_TMEM_LOAD_32dp32b32xENS4_13SM90_TMA_LOADENSZ_INS10_ILi1ELi4ELi3EEES13_NSQ_INS5_IJSB_S1J_EEENS5_IJS1J_SC_EEEEEEENS4_39AutoVectorizingCopyWithAssumedAlignmentILi128EEENS4_14SM90_TMA_STOREES24_S26_S26_EEEvvEEEEvNT_6ParamsE --------------------------
	.section	.nv.info._ZN7cutlass13device_kernelINS_4gemm6kernel13GemmUniversalIN4cute5tupleIJiiiiEEENS1_10collective13CollectiveMmaINS1_35MainloopSm100TmaUmmaWarpSpecializedILi13ELi2ELi4ENS5_IJNS4_1CILi8EEENSA_ILi1EEESC_EEEEENS5_IJNSA_ILi128EEESF_SF_EEEaNS5_IJlSC_lEEEaSH_NS4_8TiledMMAINS4_8MMA_AtomIJNS4_21SM100_MMA_S8_2x1SM_SSIaaiLi128ELi128ELNS4_4UMMA5MajorE0ELSM_0ELNSL_8SaturateE0EEEEEENS4_6LayoutINS5_IJSC_SC_SC_EEENS5_IJNSA_ILi0EEESS_SS_EEEEENS5_IJNS4_10UnderscoreESV_SV_EEEEENS4_18SM100_TMA_2SM_LOADENS4_14ComposedLayoutINS4_7SwizzleILi3ELi4ELi3EEENS4_18smem_ptr_flag_bitsILi8EEENSQ_INS5_IJSB_SF_EEENS5_IJSF_SC_EEEEEEEvNS4_8identityENS4_28SM100_TMA_2SM_LOAD_MULTICASTES17_vS18_EENS_8epilogue10collective18CollectiveEpilogueINS1B_23Sm100TmaWarpSpecializedILi2ELi2ELi32ELb0ELb0EEEJNS5_IJNSA_ILi64EEESF_SF_EEENS5_IJNSQ_IS1G_SC_EENSQ_INS5_IJNSA_ILi32EEENSA_ILi2EEEEEENS5_IJSC_S1G_EEEEEEEEaSH_aSH_NS1B_6fusion15FusionCallbacksIS1F_NS1P_17LinearCombinationIaiaiLNS_15FloatRoundStyleE2EEES1H_S1O_JEEENS4_5SM1004TMEM4LOAD26SM100_TMEM_LOAD_32dp32b32xENS4_13SM90_TMA_LOADENSZ_INS10_ILi1ELi4ELi3EEES13_NSQ_INS5_IJSB_S1J_EEENS5_IJS1J_SC_EEEEEEENS4_39AutoVectorizingCopyWithAssumedAlignmentILi128EEENS4_14SM90_TMA_STOREES24_S26_S26_EEEvvEEEEvNT_6ParamsE,"",@"SHT_CUDA_INFO"
	.sectionflags	@""
	.align	4


	//----- nvinfo : EIATTR_CUDA_API_VERSION
	.align		4
        /*0000*/ 	.byte	0x04, 0x37
        /*0002*/ 	.short	(.L_31 - .L_30)
.L_30:
        /*0004*/ 	.word	0x00000082


	//----- nvinfo : EIATTR_KPARAM_INFO
	.align		4
.L_31:
        /*0008*/ 	.byte	0x04, 0x17
        /*000a*/ 	.short	(.L_33 - .L_32)
.L_32:
        /*000c*/ 	.word	0x00000000
        /*0010*/ 	.short	0x0000
        /*0012*/ 	.short	0x0000
        /*0014*/ 	.byte	0x00, 0xf0, 0x01, 0x20


	//----- nvinfo : EIATTR_AT_ENTRY_FRAGMENTS
	.align		4
.L_33:
        /*0018*/ 	.byte	0x04, 0x4f
        /*001a*/ 	.short	(.L_35 - .L_34)


	//   ....[0]....
.L_34:
        /*001c*/ 	.word	0x00000007


	//----- nvinfo : EIATTR_RESERVED_SMEM_USED
	.align		4
.L_35:
        /*0020*/ 	.byte	0x01, 0x41
	.zero		2


	//----- nvinfo : EIATTR_SPARSE_MMA_MASK
	.align		4
        /*0024*/ 	.byte	0x03, 0x50
        /*0026*/ 	.short	0x0000


	//----- nvinfo : EIATTR_TCGEN05_2CTA_USED
	.align		4
        /*0028*/ 	.byte	0x01, 0x52
	.zero		2


	//----- nvinfo : EIATTR_MAXREG_COUNT
	.align		4
        /*002c*/ 	.byte	0x03, 0x1b
        /*002e*/ 	.short	0x00ff


	//----- nvinfo : EIATTR_NUM_BARRIERS
	.align		4
        /*0030*/ 	.byte	0x02, 0x4c
        /*0032*/ 	.byte	0x07
	.zero		1


	//----- nvinfo : EIATTR_EXTERNS
	.align		4
        /*0034*/ 	.byte	0x04, 0x0f
        /*0036*/ 	.short	(.L_37 - .L_36)


	//   ....[0]....
	.align		4
.L_36:
        /*0038*/ 	.word	index@(__assertfail)


	//----- nvinfo : EIATTR_MERCURY_ISA_VERSION
	.align		4
.L_37:
        /*003c*/ 	.byte	0x03, 0x5f
        /*003e*/ 	.short	0x0101


	//----- nvinfo : EIATTR_INT_WARP_WIDE_INSTR_OFFSETS
	.align		4
        /*0040*/ 	.byte	0x04, 0x31
        /*0042*/ 	.short	(.L_39 - .L_38)


	//   ....[0]....
.L_38:
        /*0044*/ 	.word	0x00000e80


	//   ....[1]....
        /*0048*/ 	.word	0x00000f20


	//   ....[2]....
        /*004c*/ 	.word	0x00004930


	//   ....[3]....
        /*0050*/ 	.word	0x00004960


	//   ....[4]....
        /*0054*/ 	.word	0x00004980


	//   ....[5]....
        /*0058*/ 	.word	0x00005520


	//   ....[6]....
        /*005c*/ 	.word	0x000055d0


	//   ....[7]....
        /*0060*/ 	.word	0x00005680


	//   ....[8]....
        /*0064*/ 	.word	0x00005730


	//   ....[9]....
        /*0068*/ 	.word	0x00005820


	//   ....[10]....
        /*006c*/ 	.word	0x00005900


	//----- nvinfo : EIATTR_COOP_GROUP_MASK_REGIDS
	.align		4
.L_39:
        /*0070*/ 	.byte	0x04, 0x29
        /*0072*/ 	.short	(.L_41 - .L_40)


	//   ....[0]....
.L_40:
        /*0074*/ 	.word	0xffffffff


	//   ....[1]....
        /*0078*/ 	.word	0xffffffff


	//   ....[2]....
        /*007c*/ 	.word	0xffffffff


	//   ....[3]....
        /*0080*/ 	.word	0xffffffff


	//   ....[4]....
        /*0084*/ 	.word	0xffffffff


	//   ....[5]....
        /*0088*/ 	.word	0xffffffff


	//   ....[6]....
        /*008c*/ 	.word	0xffffffff


	//   ....[7]....
        /*0090*/ 	.word	0xffffffff


	//   ....[8]....
        /*0094*/ 	.word	0xffffffff


	//   ....[9]....
        /*0098*/ 	.word	0xffffffff


	//   ....[10]....
        /*009c*/ 	.word	0xffffffff


	//   ....[11]....
        /*00a0*/ 	.word	0xffffffff


	//   ....[12]....
        /*00a4*/ 	.word	0xffffffff


	//   ....[13]....
        /*00a8*/ 	.word	0xffffffff


	//----- nvinfo : EIATTR_COOP_GROUP_INSTR_OFFSETS
	.align		4
.L_41:
        /*00ac*/ 	.byte	0x04, 0x28
        /*00ae*/ 	.short	(.L_43 - .L_42)


	//   ....[0]....
.L_42:
        /*00b0*/ 	.word	0x000000b0


	//   ....[1]....
        /*00b4*/ 	.word	0x00000520


	//   ....[2]....
        /*00b8*/ 	.word	0x00000830


	//   ....[3]....
        /*00bc*/ 	.word	0x00000980


	//   ....[4]....
        /*00c0*/ 	.word	0x00000a70


	//   ....[5]....
        /*00c4*/ 	.word	0x00000bd0


	//   ....[6]....
        /*00c8*/ 	.word	0x00000d60


	//   ....[7]....
        /*00cc*/ 	.word	0x00000fa0


	//   ....[8]....
        /*00d0*/ 	.word	0x00002350


	//   ....[9]....
        /*00d4*/ 	.word	0x00003710


	//   ....[10]....
        /*00d8*/ 	.word	0x00003be0


	//   ....[11]....
        /*00dc*/ 	.word	0x00003c10


	//   ....[12]....
        /*00e0*/ 	.word	0x00004830


	//   ....[13]....
        /*00e4*/ 	.word	0x00004a40


	//----- nvinfo : EIATTR_VRC_CTA_INIT_COUNT
	.align		4
.L_43:
        /*00e8*/ 	.byte	0x02, 0x4a
        /*00ea*/ 	.byte	0x80
	.zero		1


	//----- nvinfo : EIATTR_SYSCALL_OFFSETS
	.align		4
        /*00ec*/ 	.byte	0x04, 0x46
        /*00ee*/ 	.short	(.L_45 - .L_44)


	//   ....[0]....
.L_44:
        /*00f0*/ 	.word	0x00006400


	//   ....[1]....
        /*00f4*/ 	.word	0x00006540


	//   ....[2]....
        /*00f8*/ 	.word	0x00006d50


	//   ....[3]....
        /*00fc*/ 	.word	0x00007b50


	//----- nvinfo : EIATTR_MBARRIER_INSTR_OFFSETS
	.align		4
.L_45:
        /*0100*/ 	.byte	0x04, 0x39
        /*0102*/ 	.short	(.L_47 - .L_46)


	//   ....[0]....
.L_46:
        /*0104*/ 	.word	0x00000670
        /*0108*/ 	.word	0x000000ff
        /*010c*/ 	.word	0x00000000
        /*0110*/ 	.short	0x0100
        /*0112*/ 	.byte	0x04
	.zero		1


	//   ....[1]....
        /*0114*/ 	.word	0x00000680
        /*0118*/ 	.word	0x000000ff
        /*011c*/ 	.word	0x00000068
        /*0120*/ 	.short	0x0100
        /*0122*/ 	.byte	0x04
	.zero		1


	//   ....[2]....
        /*0124*/ 	.word	0x00000690
        /*0128*/ 	.word	0x000000ff
        /*012c*/ 	.word	0x00000008
        /*0130*/ 	.short	0x0100
        /*0132*/ 	.byte	0x04
	.zero		1


	//   ....[3]....
        /*0134*/ 	.word	0x000006a0
        /*0138*/ 	.word	0x000000ff
        /*013c*/ 	.word	0x00000070
        /*0140*/ 	.short	0x0100
        /*0142*/ 	.byte	0x04
	.zero		1


	//   ....[4]....
        /*0144*/ 	.word	0x000006b0
        /*0148*/ 	.word	0x000000ff
        /*014c*/ 	.word	0x00000010
        /*0150*/ 	.short	0x0100
        /*0152*/ 	.byte	0x04
	.zero		1


	//   ....[5]....
        /*0154*/ 	.word	0x000006c0
        /*0158*/ 	.word	0x000000ff
        /*015c*/ 	.word	0x00000078
        /*0160*/ 	.short	0x0100
        /*0162*/ 	.byte	0x04
	.zero		1


	//   ....[6]....
        /*0164*/ 	.word	0x000006d0
        /*0168*/ 	.word	0x000000ff
        /*016c*/ 	.word	0x00000018
        /*0170*/ 	.short	0x0100
        /*0172*/ 	.byte	0x04
	.zero		1


	//   ....[7]....
        /*0174*/ 	.word	0x000006e0
        /*0178*/ 	.word	0x000000ff
        /*017c*/ 	.word	0x00000080
        /*0180*/ 	.short	0x0100
        /*0182*/ 	.byte	0x04
	.zero		1


	//   ....[8]....
        /*0184*/ 	.word	0x000006f0
        /*0188*/ 	.word	0x000000ff
        /*018c*/ 	.word	0x00000020
        /*0190*/ 	.short	0x0100
        /*0192*/ 	.byte	0x04
	.zero		1


	//   ....[9]....
        /*0194*/ 	.word	0x00000700
        /*0198*/ 	.word	0x000000ff
        /*019c*/ 	.word	0x00000088
        /*01a0*/ 	.short	0x0100
        /*01a2*/ 	.byte	0x04
	.zero		1


	//   ....[10]....
        /*01a4*/ 	.word	0x00000710
        /*01a8*/ 	.word	0x000000ff
        /*01ac*/ 	.word	0x00000028
        /*01b0*/ 	.short	0x0100
        /*01b2*/ 	.byte	0x04
	.zero		1


	//   ....[11]....
        /*01b4*/ 	.word	0x00000720
        /*01b8*/ 	.word	0x000000ff
        /*01bc*/ 	.word	0x00000090
        /*01c0*/ 	.short	0x0100
        /*01c2*/ 	.byte	0x04
	.zero		1


	//   ....[12]....
        /*01c4*/ 	.word	0x00000730
        /*01c8*/ 	.word	0x000000ff
        /*01cc*/ 	.word	0x00000030
        /*01d0*/ 	.short	0x0100
        /*01d2*/ 	.byte	0x04
	.zero		1


	//   ....[13]....
        /*01d4*/ 	.word	0x00000740
        /*01d8*/ 	.word	0x000000ff
        /*01dc*/ 	.word	0x00000098
        /*01e0*/ 	.short	0x0100
        /*01e2*/ 	.byte	0x04
	.zero		1


	//   ....[14]....
        /*01e4*/ 	.word	0x00000750
        /*01e8*/ 	.word	0x000000ff
        /*01ec*/ 	.word	0x00000038
        /*01f0*/ 	.short	0x0100
        /*01f2*/ 	.byte	0x04
	.zero		1


	//   ....[15]....
        /*01f4*/ 	.word	0x00000760
        /*01f8*/ 	.word	0x000000ff
        /*01fc*/ 	.word	0x000000a0
        /*0200*/ 	.short	0x0100
        /*0202*/ 	.byte	0x04
	.zero		1


	//   ....[16]....
        /*0204*/ 	.word	0x00000770
        /*0208*/ 	.word	0x000000ff
        /*020c*/ 	.word	0x00000040
        /*0210*/ 	.short	0x0100
        /*0212*/ 	.byte	0x04
	.zero		1


	//   ....[17]....
        /*0214*/ 	.word	0x00000780
        /*0218*/ 	.word	0x000000ff
        /*021c*/ 	.word	0x000000a8
        /*0220*/ 	.short	0x0100
        /*0222*/ 	.byte	0x04
	.zero		1


	//   ....[18]....
        /*0224*/ 	.word	0x00000790
        /*0228*/ 	.word	0x000000ff
        /*022c*/ 	.word	0x00000048
        /*0230*/ 	.short	0x0100
        /*0232*/ 	.byte	0x04
	.zero		1


	//   ....[19]....
        /*0234*/ 	.word	0x000007a0
        /*0238*/ 	.word	0x000000ff
        /*023c*/ 	.word	0x000000b0
        /*0240*/ 	.short	0x0100
        /*0242*/ 	.byte	0x04
	.zero		1


	//   ....[20]....
        /*0244*/ 	.word	0x000007b0
        /*0248*/ 	.word	0x000000ff
        /*024c*/ 	.word	0x00000050
        /*0250*/ 	.short	0x0100
        /*0252*/ 	.byte	0x04
	.zero		1


	//   ....[21]....
        /*0254*/ 	.word	0x000007c0
        /*0258*/ 	.word	0x000000ff
        /*025c*/ 	.word	0x000000b8
        /*0260*/ 	.short	0x0100
        /*0262*/ 	.byte	0x04
	.zero		1


	//   ....[22]....
        /*0264*/ 	.word	0x000007d0
        /*0268*/ 	.word	0x000000ff
        /*026c*/ 	.word	0x00000058
        /*0270*/ 	.short	0x0100
        /*0272*/ 	.byte	0x04
	.zero		1


	//   ....[23]....
        /*0274*/ 	.word	0x000007e0
        /*0278*/ 	.word	0x000000ff
        /*027c*/ 	.word	0x000000c0
        /*0280*/ 	.short	0x0100
        /*0282*/ 	.byte	0x04
	.zero		1


	//   ....[24]....
        /*0284*/ 	.word	0x000007f0
        /*0288*/ 	.word	0x000000ff
        /*028c*/ 	.word	0x00000060
        /*0290*/ 	.short	0x0100
        /*0292*/ 	.byte	0x04
	.zero		1


	//   ....[25]....
        /*0294*/ 	.word	0x00000800
        /*0298*/ 	.word	0x000000ff
        /*029c*/ 	.word	0x000000c8
        /*02a0*/ 	.short	0x0100
        /*02a2*/ 	.byte	0x04
	.zero		1


	//   ....[26]....
        /*02a4*/ 	.word	0x00000930
        /*02a8*/ 	.word	0x000000ff
        /*02ac*/ 	.word	0x000000d0
        /*02b0*/ 	.short	0x0100
        /*02b2*/ 	.byte	0x04
	.zero		1


	//   ....[27]....
        /*02b4*/ 	.word	0x00000940
        /*02b8*/ 	.word	0x000000ff
        /*02bc*/ 	.word	0x000000e0
        /*02c0*/ 	.short	0x0100
        /*02c2*/ 	.byte	0x04
	.zero		1


	//   ....[28]....
        /*02c4*/ 	.word	0x00000950
        /*02c8*/ 	.word	0x000000ff
        /*02cc*/ 	.word	0x000000d8
        /*02d0*/ 	.short	0x0100
        /*02d2*/ 	.byte	0x04
	.zero		1


	//   ....[29]....
        /*02d4*/ 	.word	0x00000960
        /*02d8*/ 	.word	0x000000ff
        /*02dc*/ 	.word	0x000000e8
        /*02e0*/ 	.short	0x0100
        /*02e2*/ 	.byte	0x04
	.zero		1


	//   ....[30]....
        /*02e4*/ 	.word	0x00000a40
        /*02e8*/ 	.word	0x000000ff
        /*02ec*/ 	.word	0x000000f0
        /*02f0*/ 	.short	0x0100
        /*02f2*/ 	.byte	0x06
	.zero		1


	//   ....[31]....
        /*02f4*/ 	.word	0x00000a50
        /*02f8*/ 	.word	0x000000ff
        /*02fc*/ 	.word	0x000000f8
        /*0300*/ 	.short	0x0100
        /*0302*/ 	.byte	0x06
	.zero		1


	//   ....[32]....
        /*0304*/ 	.word	0x00000b80
        /*0308*/ 	.word	0x000000ff
        /*030c*/ 	.word	0x00000100
        /*0310*/ 	.short	0x0100
        /*0312*/ 	.byte	0x06
	.zero		1


	//   ....[33]....
        /*0314*/ 	.word	0x00000b90
        /*0318*/ 	.word	0x000000ff
        /*031c*/ 	.word	0x00000110
        /*0320*/ 	.short	0x0100
        /*0322*/ 	.byte	0x06
	.zero		1


	//   ....[34]....
        /*0324*/ 	.word	0x00000ba0
        /*0328*/ 	.word	0x000000ff
        /*032c*/ 	.word	0x00000108
        /*0330*/ 	.short	0x0100
        /*0332*/ 	.byte	0x06
	.zero		1


	//   ....[35]....
        /*0334*/ 	.word	0x00000bb0
        /*0338*/ 	.word	0x000000ff
        /*033c*/ 	.word	0x00000118
        /*0340*/ 	.short	0x0100
        /*0342*/ 	.byte	0x06
	.zero		1


	//   ....[36]....
        /*0344*/ 	.word	0x00000cd0
        /*0348*/ 	.word	0x000000ff
        /*034c*/ 	.word	0x00000120
        /*0350*/ 	.short	0x0100
        /*0352*/ 	.byte	0x04
	.zero		1


	//   ....[37]....
        /*0354*/ 	.word	0x00000ce0
        /*0358*/ 	.word	0x000000ff
        /*035c*/ 	.word	0x00000140
        /*0360*/ 	.short	0x0100
        /*0362*/ 	.byte	0x04
	.zero		1


	//   ....[38]....
        /*0364*/ 	.word	0x00000cf0
        /*0368*/ 	.word	0x000000ff
        /*036c*/ 	.word	0x00000128
        /*0370*/ 	.short	0x0100
        /*0372*/ 	.byte	0x04
	.zero		1


	//   ....[39]....
        /*0374*/ 	.word	0x00000d00
        /*0378*/ 	.word	0x000000ff
        /*037c*/ 	.word	0x00000148
        /*0380*/ 	.short	0x0100
        /*0382*/ 	.byte	0x04
	.zero		1


	//   ....[40]....
        /*0384*/ 	.word	0x00000d10
        /*0388*/ 	.word	0x000000ff
        /*038c*/ 	.word	0x00000130
        /*0390*/ 	.short	0x0100
        /*0392*/ 	.byte	0x04
	.zero		1


	//   ....[41]....
        /*0394*/ 	.word	0x00000d20
        /*0398*/ 	.word	0x000000ff
        /*039c*/ 	.word	0x00000150
        /*03a0*/ 	.short	0x0100
        /*03a2*/ 	.byte	0x04
	.zero		1


	//   ....[42]....
        /*03a4*/ 	.word	0x00000d30
        /*03a8*/ 	.word	0x000000ff
        /*03ac*/ 	.word	0x00000138
        /*03b0*/ 	.short	0x0100
        /*03b2*/ 	.byte	0x04
	.zero		1


	//   ....[43]....
        /*03b4*/ 	.word	0x00000d40
        /*03b8*/ 	.word	0x000000ff
        /*03bc*/ 	.word	0x00000158
        /*03c0*/ 	.short	0x0100
        /*03c2*/ 	.byte	0x04
	.zero		1


	//   ....[44]....
        /*03c4*/ 	.word	0x00000e30
        /*03c8*/ 	.word	0x000000ff
        /*03cc*/ 	.word	0x00000160
        /*03d0*/ 	.short	0x0100
        /*03d2*/ 	.byte	0x04
	.zero		1


	//   ....[45]....
        /*03d4*/ 	.word	0x00000e40
        /*03d8*/ 	.word	0x000000ff
        /*03dc*/ 	.word	0x00000170
        /*03e0*/ 	.short	0x0100
        /*03e2*/ 	.byte	0x04
	.zero		1


	//   ....[46]....
        /*03e4*/ 	.word	0x00000e50
        /*03e8*/ 	.word	0x000000ff
        /*03ec*/ 	.word	0x00000168
        /*03f0*/ 	.short	0x0100
        /*03f2*/ 	.byte	0x04
	.zero		1


	//   ....[47]....
        /*03f4*/ 	.word	0x00000e60
        /*03f8*/ 	.word	0x000000ff
        /*03fc*/ 	.word	0x00000178
        /*0400*/ 	.short	0x0100
        /*0402*/ 	.byte	0x04
	.zero		1


	//   ....[48]....
        /*0404*/ 	.word	0x00000f60
        /*0408*/ 	.word	0x000000ff
        /*040c*/ 	.word	0x00000180
        /*0410*/ 	.short	0x0100
        /*0412*/ 	.byte	0x06
	.zero		1


	//   ....[49]....
        /*0414*/ 	.word	0x00001b80
        /*0418*/ 	.word	0x00000000
        /*041c*/ 	.word	0x00000170
        /*0420*/ 	.short	0x010a
        /*0422*/ 	.byte	0xff
	.zero		1


	//   ....[50]....
        /*0424*/ 	.word	0x00001bb0
        /*0428*/ 	.word	0x00000000
        /*042c*/ 	.word	0x00000160
        /*0430*/ 	.short	0x0101
        /*0432*/ 	.byte	0xff
	.zero		1


	//   ....[51]....
        /*0434*/ 	.word	0x00001c70
        /*0438*/ 	.word	0x000000ff
        /*043c*/ 	.word	0x00000068
        /*0440*/ 	.short	0x010a
        /*0442*/ 	.byte	0x04
	.zero		1


	//   ....[52]....
        /*0444*/ 	.word	0x00001d30
        /*0448*/ 	.word	0x000000ff
        /*044c*/ 	.word	0x00000068
        /*0450*/ 	.short	0x010a
        /*0452*/ 	.byte	0x21
	.zero		1


	//   ....[53]....
        /*0454*/ 	.word	0x00001ee0
        /*0458*/ 	.word	0x000000ff
        /*045c*/ 	.word	0x00000068
        /*0460*/ 	.short	0x010a
        /*0462*/ 	.byte	0x05
	.zero		1


	//   ....[54]....
        /*0464*/ 	.word	0x00001ff0
        /*0468*/ 	.word	0x000000ff
        /*046c*/ 	.word	0x000000f8
        /*0470*/ 	.short	0x0101
        /*0472*/ 	.byte	0x06
	.zero		1


	//   ....[55]....
        /*0474*/ 	.word	0x00002010
        /*0478*/ 	.word	0x000000ff
        /*047c*/ 	.word	0x00000068
        /*0480*/ 	.short	0x010a
        /*0482*/ 	.byte	0x04
	.zero		1


	//   ....[56]....
        /*0484*/ 	.word	0x00002090
        /*0488*/ 	.word	0x000000ff
        /*048c*/ 	.word	0x00000068
        /*0490*/ 	.short	0x010a
        /*0492*/ 	.byte	0x11
	.zero		1


	//   ....[57]....
        /*0494*/ 	.word	0x00002220
        /*0498*/ 	.word	0x000000ff
        /*049c*/ 	.word	0x00000068
        /*04a0*/ 	.short	0x010a
        /*04a2*/ 	.byte	0x05
	.zero		1


	//   ....[58]....
        /*04a4*/ 	.word	0x00002380
        /*04a8*/ 	.word	0x00000003
        /*04ac*/ 	.word	0x00000100
        /*04b0*/ 	.short	0x010a
        /*04b2*/ 	.byte	0xff
	.zero		1


	//   ....[59]....
        /*04b4*/ 	.word	0x000024d0
        /*04b8*/ 	.word	0x00000000
        /*04bc*/ 	.word	0x00000000
        /*04c0*/ 	.short	0x0101
        /*04c2*/ 	.byte	0xff
	.zero		1


	//   ....[60]....
        /*04c4*/ 	.word	0x00002a80
        /*04c8*/ 	.word	0x000000ff
        /*04cc*/ 	.word	0x00000000
        /*04d0*/ 	.short	0x010a
        /*04d2*/ 	.byte	0x04
	.zero		1


	//   ....[61]....
        /*04d4*/ 	.word	0x00002b10
        /*04d8*/ 	.word	0x000000ff
        /*04dc*/ 	.word	0x00000000
        /*04e0*/ 	.short	0x010a
        /*04e2*/ 	.byte	0x05
	.zero		1


	//   ....[62]....
        /*04e4*/ 	.word	0x00002ba0
        /*04e8*/ 	.word	0x000000ff
        /*04ec*/ 	.word	0x00000000
        /*04f0*/ 	.short	0x010a
        /*04f2*/ 	.byte	0x05
	.zero		1


	//   ....[63]....
        /*04f4*/ 	.word	0x00002c30
        /*04f8*/ 	.word	0x000000ff
        /*04fc*/ 	.word	0x00000000
        /*0500*/ 	.short	0x010a
        /*0502*/ 	.byte	0x05
	.zero		1


	//   ....[64]....
        /*0504*/ 	.word	0x00002cc0
        /*0508*/ 	.word	0x000000ff
        /*050c*/ 	.word	0x00000000
        /*0510*/ 	.short	0x010a
        /*0512*/ 	.byte	0x05
	.zero		1


	//   ....[65]....
        /*0514*/ 	.word	0x00002d50
        /*0518*/ 	.word	0x000000ff
        /*051c*/ 	.word	0x00000000
        /*0520*/ 	.short	0x010a
        /*0522*/ 	.byte	0x05
	.zero		1


	//   ....[66]....
        /*0524*/ 	.word	0x00002de0
        /*0528*/ 	.word	0x000000ff
        /*052c*/ 	.word	0x00000000
        /*0530*/ 	.short	0x010a
        /*0532*/ 	.byte	0x05
	.zero		1


	//   ....[67]....
        /*0534*/ 	.word	0x00002e70
        /*0538*/ 	.word	0x000000ff
        /*053c*/ 	.word	0x00000000
        /*0540*/ 	.short	0x010a
        /*0542*/ 	.byte	0x05
	.zero		1


	//   ....[68]....
        /*0544*/ 	.word	0x00002f00
        /*0548*/ 	.word	0x000000ff
        /*054c*/ 	.word	0x00000000
        /*0550*/ 	.short	0x010a
        /*0552*/ 	.byte	0x05
	.zero		1


	//   ....[69]....
        /*0554*/ 	.word	0x00002f90
        /*0558*/ 	.word	0x000000ff
        /*055c*/ 	.word	0x00000000
        /*0560*/ 	.short	0x010a
        /*0562*/ 	.byte	0x05
	.zero		1


	//   ....[70]....
        /*0564*/ 	.word	0x00003020
        /*0568*/ 	.word	0x000000ff
        /*056c*/ 	.word	0x00000000
        /*0570*/ 	.short	0x010a
        /*0572*/ 	.byte	0x05
	.zero		1


	//   ....[71]....
        /*0574*/ 	.word	0x000030b0
        /*0578*/ 	.word	0x000000ff
        /*057c*/ 	.word	0x00000000
        /*0580*/ 	.short	0x010a
        /*0582*/ 	.byte	0x05
	.zero		1


	//   ....[72]....
        /*0584*/ 	.word	0x00003150
        /*0588*/ 	.word	0x00000000
        /*058c*/ 	.word	0x00000000
        /*0590*/ 	.short	0x010a
        /*0592*/ 	.byte	0xff
	.zero		1


	//   ....[73]....
        /*0594*/ 	.word	0x00003270
        /*0598*/ 	.word	0x00000002
        /*059c*/ 	.word	0x00000160
        /*05a0*/ 	.short	0x010a
        /*05a2*/ 	.byte	0xff
	.zero		1


	//   ....[74]....
        /*05a4*/ 	.word	0x000032e0
        /*05a8*/ 	.word	0x00000002
        /*05ac*/ 	.word	0x00000000
        /*05b0*/ 	.short	0x0101
        /*05b2*/ 	.byte	0xff
	.zero		1


	//   ....[75]....
        /*05b4*/ 	.word	0x00003300
        /*05b8*/ 	.word	0x000000ff
        /*05bc*/ 	.word	0x00000110
        /*05c0*/ 	.short	0x010a
        /*05c2*/ 	.byte	0x04
	.zero		1


	//   ....[76]....
        /*05c4*/ 	.word	0x00003420
        /*05c8*/ 	.word	0x00000002
        /*05cc*/ 	.word	0x00000100
        /*05d0*/ 	.short	0x010a
        /*05d2*/ 	.byte	0xff
	.zero		1


	//   ....[77]....
        /*05d4*/ 	.word	0x00003520
        /*05d8*/ 	.word	0x00000002
        /*05dc*/ 	.word	0x00000000
        /*05e0*/ 	.short	0x0101
        /*05e2*/ 	.byte	0xff
	.zero		1


	//   ....[78]....
        /*05e4*/ 	.word	0x000035b0
        /*05e8*/ 	.word	0x000000ff
        /*05ec*/ 	.word	0x00000110
        /*05f0*/ 	.short	0x0106
        /*05f2*/ 	.byte	0x04
	.zero		1


	//   ....[79]....
        /*05f4*/ 	.word	0x000035d0
        /*05f8*/ 	.word	0x000000ff
        /*05fc*/ 	.word	0x00000110
        /*0600*/ 	.short	0x010a
        /*0602*/ 	.byte	0x04
	.zero		1


	//   ....[80]....
        /*0604*/ 	.word	0x00003660
        /*0608*/ 	.word	0x000000ff
        /*060c*/ 	.word	0x00000110
        /*0610*/ 	.short	0x0106
        /*0612*/ 	.byte	0x07
	.zero		1


	//   ....[81]....
        /*0614*/ 	.word	0x000036a0
        /*0618*/ 	.word	0x00000000
        /*061c*/ 	.word	0x00000110
        /*0620*/ 	.short	0x010a
        /*0622*/ 	.byte	0xff
	.zero		1


	//   ....[82]....
        /*0624*/ 	.word	0x000038e0
        /*0628*/ 	.word	0x000000ff
        /*062c*/ 	.word	0x00000008
        /*0630*/ 	.short	0x010a
        /*0632*/ 	.byte	0x05
	.zero		1


	//   ....[83]....
        /*0634*/ 	.word	0x00003900
        /*0638*/ 	.word	0x000000ff
        /*063c*/ 	.word	0x00000008
        /*0640*/ 	.short	0x010a
        /*0642*/ 	.byte	0x05
	.zero		1


	//   ....[84]....
        /*0644*/ 	.word	0x00003a90
        /*0648*/ 	.word	0x000000ff
        /*064c*/ 	.word	0x00000008
        /*0650*/ 	.short	0x010a
        /*0652*/ 	.byte	0x05
	.zero		1


	//   ....[85]....
        /*0654*/ 	.word	0x00003ab0
        /*0658*/ 	.word	0x000000ff
        /*065c*/ 	.word	0x00000008
        /*0660*/ 	.short	0x010a
        /*0662*/ 	.byte	0x05
	.zero		1


	//   ....[86]....
        /*0664*/ 	.word	0x00003b70
        /*0668*/ 	.word	0x000000ff
        /*066c*/ 	.word	0x00000000
        /*0670*/ 	.short	0x0101
        /*0672*/ 	.byte	0x04
	.zero		1


	//   ....[87]....
        /*0674*/ 	.word	0x00003eb0
        /*0678*/ 	.word	0x00000000
        /*067c*/ 	.word	0x00000100
        /*0680*/ 	.short	0x010a
        /*0682*/ 	.byte	0xff
	.zero		1


	//   ....[88]....
        /*0684*/ 	.word	0x00003f70
        /*0688*/ 	.word	0x00000000
        /*068c*/ 	.word	0x00000000
        /*0690*/ 	.short	0x0101
        /*0692*/ 	.byte	0xff
	.zero		1


	//   ....[89]....
        /*0694*/ 	.word	0x00004030
        /*0698*/ 	.word	0x000000ff
        /*069c*/ 	.word	0x00000000
        /*06a0*/ 	.short	0x010a
        /*06a2*/ 	.byte	0x04
	.zero		1


	//   ....[90]....
        /*06a4*/ 	.word	0x00004040
        /*06a8*/ 	.word	0x000000ff
        /*06ac*/ 	.word	0x00000140
        /*06b0*/ 	.short	0x010a
        /*06b2*/ 	.byte	0x1f
	.zero		1


	//   ....[91]....
        /*06b4*/ 	.word	0x000040f0
        /*06b8*/ 	.word	0x000000ff
        /*06bc*/ 	.word	0x00000000
        /*06c0*/ 	.short	0x010a
        /*06c2*/ 	.byte	0x05
	.zero		1


	//   ....[92]....
        /*06c4*/ 	.word	0x00004220
        /*06c8*/ 	.word	0x000000ff
        /*06cc*/ 	.word	0x00000000
        /*06d0*/ 	.short	0x010a
        /*06d2*/ 	.byte	0x04
	.zero		1


	//   ....[93]....
        /*06d4*/ 	.word	0x00004520
        /*06d8*/ 	.word	0x000000ff
        /*06dc*/ 	.word	0x00000000
        /*06e0*/ 	.short	0x010a
        /*06e2*/ 	.byte	0x04
	.zero		1


	//   ....[94]....
        /*06e4*/ 	.word	0x000045b0
        /*06e8*/ 	.word	0x000000ff
        /*06ec*/ 	.word	0x00000000
        /*06f0*/ 	.short	0x010a
        /*06f2*/ 	.byte	0x05
	.zero		1


	//   ....[95]....
        /*06f4*/ 	.word	0x00004640
        /*06f8*/ 	.word	0x000000ff
        /*06fc*/ 	.word	0x00000000
        /*0700*/ 	.short	0x010a
        /*0702*/ 	.byte	0x05
	.zero		1


	//   ....[96]....
        /*0704*/ 	.word	0x000046e0
        /*0708*/ 	.word	0x00000000
        /*070c*/ 	.word	0x00000000
        /*0710*/ 	.short	0x010a
        /*0712*/ 	.byte	0xff
	.zero		1


	//   ....[97]....
        /*0714*/ 	.word	0x00004720
        /*0718*/ 	.word	0x00000000
        /*071c*/ 	.word	0x00000000
        /*0720*/ 	.short	0x010a
        /*0722*/ 	.byte	0xff
	.zero		1


	//   ....[98]....
        /*0724*/ 	.word	0x00004790
        /*0728*/ 	.word	0x000000ff
        /*072c*/ 	.word	0x00000000
        /*0730*/ 	.short	0x0101
        /*0732*/ 	.byte	0x04
	.zero		1


	//   ....[99]....
        /*0734*/ 	.word	0x000047d0
        /*0738*/ 	.word	0x000000ff
        /*073c*/ 	.word	0x00000180
        /*0740*/ 	.short	0x010a
        /*0742*/ 	.byte	0x1a
	.zero		1


	//   ....[100]....
        /*0744*/ 	.word	0x00004820
        /*0748*/ 	.word	0x000000ff
        /*074c*/ 	.word	0x00000000
        /*0750*/ 	.short	0x0101
        /*0752*/ 	.byte	0x04
	.zero		1


	//   ....[101]....
        /*0754*/ 	.word	0x00004ce0
        /*0758*/ 	.word	0x00000008
        /*075c*/ 	.word	0x00000100
        /*0760*/ 	.short	0x010a
        /*0762*/ 	.byte	0xff
	.zero		1


	//   ....[102]....
        /*0764*/ 	.word	0x00004e50
        /*0768*/ 	.word	0x00000000
        /*076c*/ 	.word	0x00000000
        /*0770*/ 	.short	0x0101
        /*0772*/ 	.byte	0xff
	.zero		1


	//   ....[103]....
        /*0774*/ 	.word	0x00005330
        /*0778*/ 	.word	0x000000ff
        /*077c*/ 	.word	0x000000f8
        /*0780*/ 	.short	0x010a
        /*0782*/ 	.byte	0x15
	.zero		1


	//   ....[104]....
        /*0784*/ 	.word	0x000054c0
        /*0788*/ 	.word	0x000000ff
        /*078c*/ 	.word	0x000000e0
        /*0790*/ 	.short	0x010a
        /*0792*/ 	.byte	0x15
	.zero		1


	//   ....[105]....
        /*0794*/ 	.word	0x000056a0
        /*0798*/ 	.word	0x000000ff
        /*079c*/ 	.word	0x000000d0
        /*07a0*/ 	.short	0x010b
        /*07a2*/ 	.byte	0x15
	.zero		1


	//   ....[106]....
        /*07a4*/ 	.word	0x000056c0
        /*07a8*/ 	.word	0x000000ff
        /*07ac*/ 	.word	0x00000000
        /*07b0*/ 	.short	0x0101
        /*07b2*/ 	.byte	0x04
	.zero		1


	//   ....[107]....
        /*07b4*/ 	.word	0x000056d0
        /*07b8*/ 	.word	0x000000ff
        /*07bc*/ 	.word	0x000000e8
        /*07c0*/ 	.short	0x010a
        /*07c2*/ 	.byte	0x15
	.zero		1


	//   ....[108]....
        /*07c4*/ 	.word	0x00005920
        /*07c8*/ 	.word	0x000000ff
        /*07cc*/ 	.word	0x000000d8
        /*07d0*/ 	.short	0x010b
        /*07d2*/ 	.byte	0x15
	.zero		1


	//   ....[109]....
        /*07d4*/ 	.word	0x00005930
        /*07d8*/ 	.word	0x000000ff
        /*07dc*/ 	.word	0x00000000
        /*07e0*/ 	.short	0x0101
        /*07e2*/ 	.byte	0x25
	.zero		1


	//   ....[110]....
        /*07e4*/ 	.word	0x00005960
        /*07e8*/ 	.word	0x000000ff
        /*07ec*/ 	.word	0x000000e0
        /*07f0*/ 	.short	0x010a
        /*07f2*/ 	.byte	0x15
	.zero		1


	//   ....[111]....
        /*07f4*/ 	.word	0x000059a0
        /*07f8*/ 	.word	0x00000000
        /*07fc*/ 	.word	0x000000e8
        /*0800*/ 	.short	0x010a
        /*0802*/ 	.byte	0xff
	.zero		1


	//   ....[112]....
        /*0804*/ 	.word	0x00005ca0
        /*0808*/ 	.word	0x00000003
        /*080c*/ 	.word	0x00000100
        /*0810*/ 	.short	0x010a
        /*0812*/ 	.byte	0xff
	.zero		1


	//   ....[113]....
        /*0814*/ 	.word	0x00005e20
        /*0818*/ 	.word	0x00000000
        /*081c*/ 	.word	0x00000000
        /*0820*/ 	.short	0x0101
        /*0822*/ 	.byte	0xff
	.zero		1


	//   ....[114]....
        /*0824*/ 	.word	0x00006910
        /*0828*/ 	.word	0x00000004
        /*082c*/ 	.word	0x000000d0
        /*0830*/ 	.short	0x010a
        /*0832*/ 	.byte	0xff
	.zero		1


	//   ....[115]....
        /*0834*/ 	.word	0x00006920
        /*0838*/ 	.word	0x00000050
        /*083c*/ 	.word	0x00000120
        /*0840*/ 	.short	0x010a
        /*0842*/ 	.byte	0xff
	.zero		1


	//   ....[116]....
        /*0844*/ 	.word	0x00006a90
        /*0848*/ 	.word	0x00000004
        /*084c*/ 	.word	0x000000d0
        /*0850*/ 	.short	0x010a
        /*0852*/ 	.byte	0xff
	.zero		1


	//   ....[117]....
        /*0854*/ 	.word	0x00006bb0
        /*0858*/ 	.word	0x00000000
        /*085c*/ 	.word	0x00000000
        /*0860*/ 	.short	0x0101
        /*0862*/ 	.byte	0xff
	.zero		1


	//   ....[118]....
        /*0864*/ 	.word	0x00006c30
        /*0868*/ 	.word	0x00000050
        /*086c*/ 	.word	0x00000120
        /*0870*/ 	.short	0x010a
        /*0872*/ 	.byte	0xff
	.zero		1


	//   ....[119]....
        /*0874*/ 	.word	0x00007800
        /*0878*/ 	.word	0x00000003
        /*087c*/ 	.word	0x000000d0
        /*0880*/ 	.short	0x010a
        /*0882*/ 	.byte	0xff
	.zero		1


	//   ....[120]....
        /*0884*/ 	.word	0x000078b0
        /*0888*/ 	.word	0x00000003
        /*088c*/ 	.word	0x000000d0
        /*0890*/ 	.short	0x010a
        /*0892*/ 	.byte	0xff
	.zero		1


	//   ....[121]....
        /*0894*/ 	.word	0x000079d0
        /*0898*/ 	.word	0x00000000
        /*089c*/ 	.word	0x00000000
        /*08a0*/ 	.short	0x0101
        /*08a2*/ 	.byte	0xff
	.zero		1


	//   ....[122]....
        /*08a4*/ 	.word	0x00007c90
        /*08a8*/ 	.word	0x00000050
        /*08ac*/ 	.word	0x00000000
        /*08b0*/ 	.short	0x0101
        /*08b2*/ 	.byte	0xff
	.zero		1


	//   ....[123]....
        /*08b4*/ 	.word	0x00008710
        /*08b8*/ 	.word	0x00000000
        /*08bc*/ 	.word	0x00000170
        /*08c0*/ 	.short	0x010a
        /*08c2*/ 	.byte	0xff
	.zero		1


	//   ....[124]....
        /*08c4*/ 	.word	0x00008770
        /*08c8*/ 	.word	0x00000000
        /*08cc*/ 	.word	0x00000068
        /*08d0*/ 	.short	0x010a
        /*08d2*/ 	.byte	0xff
	.zero		1


	//   ....[125]....
        /*08d4*/ 	.word	0x000087d0
        /*08d8*/ 	.word	0x00000000
        /*08dc*/ 	.word	0x00000068
        /*08e0*/ 	.short	0x010a
        /*08e2*/ 	.byte	0xff
	.zero		1


	//   ....[126]....
        /*08e4*/ 	.word	0x00008820
        /*08e8*/ 	.word	0x00000003
        /*08ec*/ 	.word	0x00000100
        /*08f0*/ 	.short	0x010a
        /*08f2*/ 	.byte	0xff
	.zero		1


	//   ....[127]....
        /*08f4*/ 	.word	0x00008880
        /*08f8*/ 	.word	0x00000000
        /*08fc*/ 	.word	0x00000000
        /*0900*/ 	.short	0x010a
        /*0902*/ 	.byte	0xff
	.zero		1


	//   ....[128]....
        /*0904*/ 	.word	0x000088e0
        /*0908*/ 	.word	0x00000000
        /*090c*/ 	.word	0x00000000
        /*0910*/ 	.short	0x010a
        /*0912*/ 	.byte	0xff
	.zero		1


	//   ....[129]....
        /*0914*/ 	.word	0x00008940
        /*0918*/ 	.word	0x00000000
        /*091c*/ 	.word	0x00000000
        /*0920*/ 	.short	0x010a
        /*0922*/ 	.byte	0xff
	.zero		1


	//   ....[130]....
        /*0924*/ 	.word	0x000089a0
        /*0928*/ 	.word	0x00000000
        /*092c*/ 	.word	0x00000000
        /*0930*/ 	.short	0x010a
        /*0932*/ 	.byte	0xff
	.zero		1


	//   ....[131]....
        /*0934*/ 	.word	0x00008a00
        /*0938*/ 	.word	0x00000000
        /*093c*/ 	.word	0x00000000
        /*0940*/ 	.short	0x010a
        /*0942*/ 	.byte	0xff
	.zero		1


	//   ....[132]....
        /*0944*/ 	.word	0x00008a60
        /*0948*/ 	.word	0x00000000
        /*094c*/ 	.word	0x00000000
        /*0950*/ 	.short	0x010a
        /*0952*/ 	.byte	0xff
	.zero		1


	//   ....[133]....
        /*0954*/ 	.word	0x00008ac0
        /*0958*/ 	.word	0x00000000
        /*095c*/ 	.word	0x00000000
        /*0960*/ 	.short	0x010a
        /*0962*/ 	.byte	0xff
	.zero		1


	//   ....[134]....
        /*0964*/ 	.word	0x00008b20
        /*0968*/ 	.word	0x00000000
        /*096c*/ 	.word	0x00000000
        /*0970*/ 	.short	0x010a
        /*0972*/ 	.byte	0xff
	.zero		1


	//   ....[135]....
        /*0974*/ 	.word	0x00008b80
        /*0978*/ 	.word	0x00000000
        /*097c*/ 	.word	0x00000000
        /*0980*/ 	.short	0x010a
        /*0982*/ 	.byte	0xff
	.zero		1


	//   ....[136]....
        /*0984*/ 	.word	0x00008be0
        /*0988*/ 	.word	0x00000000
        /*098c*/ 	.word	0x00000000
        /*0990*/ 	.short	0x010a
        /*0992*/ 	.byte	0xff
	.zero		1


	//   ....[137]....
        /*0994*/ 	.word	0x00008c40
        /*0998*/ 	.word	0x00000000
        /*099c*/ 	.word	0x00000000
        /*09a0*/ 	.short	0x010a
        /*09a2*/ 	.byte	0xff
	.zero		1


	//   ....[138]....
        /*09a4*/ 	.word	0x00008ca0
        /*09a8*/ 	.word	0x00000000
        /*09ac*/ 	.word	0x00000000
        /*09b0*/ 	.short	0x010a
        /*09b2*/ 	.byte	0xff
	.zero		1


	//   ....[139]....
        /*09b4*/ 	.word	0x00008cf0
        /*09b8*/ 	.word	0x00000002
        /*09bc*/ 	.word	0x00000160
        /*09c0*/ 	.short	0x010a
        /*09c2*/ 	.byte	0xff
	.zero		1


	//   ....[140]....
        /*09c4*/ 	.word	0x00008d50
        /*09c8*/ 	.word	0x00000002
        /*09cc*/ 	.word	0x00000110
        /*09d0*/ 	.short	0x010a
        /*09d2*/ 	.byte	0xff
	.zero		1


	//   ....[141]....
        /*09d4*/ 	.word	0x00008da0
        /*09d8*/ 	.word	0x00000002
        /*09dc*/ 	.word	0x00000100
        /*09e0*/ 	.short	0x010a
        /*09e2*/ 	.byte	0xff
	.zero		1


	//   ....[142]....
        /*09e4*/ 	.word	0x00008e00
        /*09e8*/ 	.word	0x00000000
        /*09ec*/ 	.word	0x00000110
        /*09f0*/ 	.short	0x010a
        /*09f2*/ 	.byte	0xff
	.zero		1


	//   ....[143]....
        /*09f4*/ 	.word	0x00008e60
        /*09f8*/ 	.word	0x00000005
        /*09fc*/ 	.word	0x00000008
        /*0a00*/ 	.short	0x010a
        /*0a02*/ 	.byte	0xff
	.zero		1


	//   ....[144]....
        /*0a04*/ 	.word	0x00008f40
        /*0a08*/ 	.word	0x00000000
        /*0a0c*/ 	.word	0x00000008
        /*0a10*/ 	.short	0x010a
        /*0a12*/ 	.byte	0xff
	.zero		1


	//   ....[145]....
        /*0a14*/ 	.word	0x00008f90
        /*0a18*/ 	.word	0x00000000
        /*0a1c*/ 	.word	0x00000100
        /*0a20*/ 	.short	0x010a
        /*0a22*/ 	.byte	0xff
	.zero		1


	//   ....[146]....
        /*0a24*/ 	.word	0x00008ff0
        /*0a28*/ 	.word	0x00000000
        /*0a2c*/ 	.word	0x00000140
        /*0a30*/ 	.short	0x010a
        /*0a32*/ 	.byte	0xff
	.zero		1


	//   ....[147]....
        /*0a34*/ 	.word	0x00009050
        /*0a38*/ 	.word	0x00000000
        /*0a3c*/ 	.word	0x00000000
        /*0a40*/ 	.short	0x010a
        /*0a42*/ 	.byte	0xff
	.zero		1


	//   ....[148]....
        /*0a44*/ 	.word	0x000090b0
        /*0a48*/ 	.word	0x00000000
        /*0a4c*/ 	.word	0x00000000
        /*0a50*/ 	.short	0x010a
        /*0a52*/ 	.byte	0xff
	.zero		1


	//   ....[149]....
        /*0a54*/ 	.word	0x00009110
        /*0a58*/ 	.word	0x00000000
        /*0a5c*/ 	.word	0x00000000
        /*0a60*/ 	.short	0x010a
        /*0a62*/ 	.byte	0xff
	.zero		1


	//   ....[150]....
        /*0a64*/ 	.word	0x00009170
        /*0a68*/ 	.word	0x00000000
        /*0a6c*/ 	.word	0x00000000
        /*0a70*/ 	.short	0x010a
        /*0a72*/ 	.byte	0xff
	.zero		1


	//   ....[151]....
        /*0a74*/ 	.word	0x000091d0
        /*0a78*/ 	.word	0x00000000
        /*0a7c*/ 	.word	0x00000180
        /*0a80*/ 	.short	0x010a
        /*0a82*/ 	.byte	0xff
	.zero		1


	//   ....[152]....
        /*0a84*/ 	.word	0x00009220
        /*0a88*/ 	.word	0x00000008
        /*0a8c*/ 	.word	0x00000100
        /*0a90*/ 	.short	0x010a
        /*0a92*/ 	.byte	0xff
	.zero		1


	//   ....[153]....
        /*0a94*/ 	.word	0x00009280
        /*0a98*/ 	.word	0x00000000
        /*0a9c*/ 	.word	0x000000f8
        /*0aa0*/ 	.short	0x010a
        /*0aa2*/ 	.byte	0xff
	.zero		1


	//   ....[154]....
        /*0aa4*/ 	.word	0x000092e0
        /*0aa8*/ 	.word	0x00000000
        /*0aac*/ 	.word	0x000000e0
        /*0ab0*/ 	.short	0x010a
        /*0ab2*/ 	.byte	0xff
	.zero		1


	//   ....[155]....
        /*0ab4*/ 	.word	0x00009340
        /*0ab8*/ 	.word	0x00000000
        /*0abc*/ 	.word	0x000000e8
        /*0ac0*/ 	.short	0x010a
        /*0ac2*/ 	.byte	0xff
	.zero		1


	//   ....[156]....
        /*0ac4*/ 	.word	0x000093a0
        /*0ac8*/ 	.word	0x00000000
        /*0acc*/ 	.word	0x000000e0
        /*0ad0*/ 	.short	0x010a
        /*0ad2*/ 	.byte	0xff
	.zero		1


	//   ....[157]....
        /*0ad4*/ 	.word	0x000093f0
        /*0ad8*/ 	.word	0x00000003
        /*0adc*/ 	.word	0x00000100
        /*0ae0*/ 	.short	0x010a
        /*0ae2*/ 	.byte	0xff
	.zero		1


	//   ....[158]....
        /*0ae4*/ 	.word	0x00009440
        /*0ae8*/ 	.word	0x00000004
        /*0aec*/ 	.word	0x000000d0
        /*0af0*/ 	.short	0x010a
        /*0af2*/ 	.byte	0xff
	.zero		1


	//   ....[159]....
        /*0af4*/ 	.word	0x00009490
        /*0af8*/ 	.word	0x00000050
        /*0afc*/ 	.word	0x00000120
        /*0b00*/ 	.short	0x010a
        /*0b02*/ 	.byte	0xff
	.zero		1


	//   ....[160]....
        /*0b04*/ 	.word	0x000094e0
        /*0b08*/ 	.word	0x00000003
        /*0b0c*/ 	.word	0x000000d0
        /*0b10*/ 	.short	0x010a
        /*0b12*/ 	.byte	0xff
	.zero		1


	//----- nvinfo : EIATTR_NUM_MBARRIERS
	.align		4
.L_47:
        /*0b14*/ 	.byte	0x03, 0x38
        /*0b16*/ 	.short	0x0031


	//----- nvinfo : EIATTR_EXIT_INSTR_OFFSETS
	.align		4
        /*0b18*/ 	.byte	0x04, 0x1c
        /*0b1a*/ 	.short	(.L_49 - .L_48)


	//   ....[0]....
.L_48:
        /*0b1c*/ 	.word	0x00003180


	//   ....[1]....
        /*0b20*/ 	.word	0x00003670


	//   ....[2]....
        /*0b24*/ 	.word	0x000036d0


	//   ....[3]....
        /*0b28*/ 	.word	0x00004a50


	//   ....[4]....
        /*0b2c*/ 	.word	0x000059d0


	//   ....[5]....
        /*0b30*/ 	.word	0x00005a10


	//   ....[6]....
        /*0b34*/ 	.word	0x00008700


	//----- nvinfo : EIATTR_MAX_THREADS
	.align		4
.L_49:
        /*0b38*/ 	.byte	0x04, 0x05
        /*0b3a*/ 	.short	(.L_51 - .L_50)
.L_50:
        /*0b3c*/ 	.word	0x00000100
        /*0b40*/ 	.word	0x00000001
        /*0b44*/ 	.word	0x00000001


	//----- nvinfo : EIATTR_CRS_STACK_SIZE
	.align		4
.L_51:
        /*0b48*/ 	.byte	0x04, 0x1e
        /*0b4a*/ 	.short	(.L_53 - .L_52)
.L_52:
        /*0b4c*/ 	.word	0x00000000


	//----- nvinfo : EIATTR_CBANK_PARAM_SIZE
	.align		4
.L_53:
        /*0b50*/ 	.byte	0x03, 0x19
        /*0b52*/ 	.short	0x0800


	//----- nvinfo : EIATTR_PARAM_CBANK
	.align		4
        /*0b54*/ 	.byte	0x04, 0x0a
        /*0b56*/ 	.short	(.L_55 - .L_54)
	.align		4
.L_54:
        /*0b58*/ 	.word	index@(.nv.constant0._ZN7cutlass13device_kernelINS_4gemm6kernel13GemmUniversalIN4cute5tupleIJiiiiEEENS1_10collective13CollectiveMmaINS1_35MainloopSm100TmaUmmaWarpSpecializedILi13ELi2ELi4ENS5_IJNS4_1CILi8EEENSA_ILi1EEESC_EEEEENS5_IJNSA_ILi128EEESF_SF_EEEaNS5_IJlSC_lEEEaSH_NS4_8TiledMMAINS4_8MMA_AtomIJNS4_21SM100_MMA_S8_2x1SM_SSIaaiLi128ELi128ELNS4_4UMMA5MajorE0ELSM_0ELNSL_8SaturateE0EEEEEENS4_6LayoutINS5_IJSC_SC_SC_EEENS5_IJNSA_ILi0EEESS_SS_EEEEENS5_IJNS4_10UnderscoreESV_SV_EEEEENS4_18SM100_TMA_2SM_LOADENS4_14ComposedLayoutINS4_7SwizzleILi3ELi4ELi3EEENS4_18smem_ptr_flag_bitsILi8EEENSQ_INS5_IJSB_SF_EEENS5_IJSF_SC_EEEEEEEvNS4_8identityENS4_28SM100_TMA_2SM_LOAD_MULTICASTES17_vS18_EENS_8epilogue10collective18CollectiveEpilogueINS1B_23Sm100TmaWarpSpecializedILi2ELi2ELi32ELb0ELb0EEEJNS5_IJNSA_ILi64EEESF_SF_EEENS5_IJNSQ_IS1G_SC_EENSQ_INS5_IJNSA_ILi32EEENSA_ILi2EEEEEENS5_IJSC_S1G_EEEEEEEEaSH_aSH_NS1B_6fusion15FusionCallbacksIS1F_NS1P_17LinearCombinationIaiaiLNS_15FloatRoundStyleE2EEES1H_S1O_JEEENS4_5SM1004TMEM4LOAD26SM100_TMEM_LOAD_32dp32b32xENS4_13SM90_TMA_LOADENSZ_INS10_ILi1ELi4ELi3EEES13_NSQ_INS5_IJSB_S1J_EEENS5_IJS1J_SC_EEEEEEENS4_39AutoVectorizingCopyWithAssumedAlignmentILi128EEENS4_14SM90_TMA_STOREES24_S26_S26_EEEvvEEEEvNT_6ParamsE)
        /*0b5c*/ 	.short	0x0380
        /*0b5e*/ 	.short	0x0800


	//----- nvinfo : EIATTR_SW_WAR
	.align		4
.L_55:
        /*0b60*/ 	.byte	0x04, 0x36
        /*0b62*/ 	.short	(.L_57 - .L_56)
.L_56:
        /*0b64*/ 	.word	0x00000008
.L_57:


//--------------------- .nv.callgraph             --------------------------
	.section	.nv.callgraph,"",@"SHT_CUDA_CALLGRAPH"
	.align	4
	.sectionentsize	8
	.align		4
        /*0000*/ 	.word	0x00000000
	.align		4
        /*0004*/ 	.word	0xffffffff
	.align		4
        /*0008*/ 	.word	index@(_ZN7cutlass13device_kernelINS_4gemm6kernel13GemmUniversalIN4cute5tupleIJiiiiEEENS1_10collective13CollectiveMmaINS1_35MainloopSm100TmaUmmaWarpSpecializedILi13ELi2ELi4ENS5_IJNS4_1CILi8EEENSA_ILi1EEESC_EEEEENS5_IJNSA_ILi128EEESF_SF_EEEaNS5_IJlSC_lEEEaSH_NS4_8TiledMMAINS4_8MMA_AtomIJNS4_21SM100_MMA_S8_2x1SM_SSIaaiLi128ELi128ELNS4_4UMMA5MajorE0ELSM_0ELNSL_8SaturateE0EEEEEENS4_6LayoutINS5_IJSC_SC_SC_EEENS5_IJNSA_ILi0EEESS_SS_EEEEENS5_IJNS4_10UnderscoreESV_SV_EEEEENS4_18SM100_TMA_2SM_LOADENS4_14ComposedLayoutINS4_7SwizzleILi3ELi4ELi3EEENS4_18smem_ptr_flag_bitsILi8EEENSQ_INS5_IJSB_SF_EEENS5_IJSF_SC_EEEEEEEvNS4_8identityENS4_28SM100_TMA_2SM_LOAD_MULTICASTES17_vS18_EENS_8epilogue10collective18CollectiveEpilogueINS1B_23Sm100TmaWarpSpecializedILi2ELi2ELi32ELb0ELb0EEEJNS5_IJNSA_ILi64EEESF_SF_EEENS5_IJNSQ_IS1G_SC_EENSQ_INS5_IJNSA_ILi32EEENSA_ILi2EEEEEENS5_IJSC_S1G_EEEEEEEEaSH_aSH_NS1B_6fusion15FusionCallbacksIS1F_NS1P_17LinearCombinationIaiaiLNS_15FloatRoundStyleE2EEES1H_S1O_JEEENS4_5SM1004TMEM4LOAD26SM100_TMEM_LOAD_32dp32b32xENS4_13SM90_TMA_LOADENSZ_INS10_ILi1ELi4ELi3EEES13_NSQ_INS5_IJSB_S1J_EEENS5_IJS1J_SC_EEEEEEENS4_39AutoVectorizingCopyWithAssumedAlignmentILi128EEENS4_14SM90_TMA_STOREES24_S26_S26_EEEvvEEEEvNT_6ParamsE)
	.align		4
        /*000c*/ 	.word	index@(__assertfail)
	.align		4
        /*0010*/ 	.word	0x00000000
	.align		4
        /*0014*/ 	.word	0xfffffffe
	.align		4
        /*0018*/ 	.word	0x00000000
	.align		4
        /*001c*/ 	.word	0xfffffffd
	.align		4
        /*0020*/ 	.word	0x00000000
	.align		4
        /*0024*/ 	.word	0xfffffffc


//--------------------- .nv.constant4             --------------------------
	.section	.nv.constant4,"a",@progbits
	.align	8
	.align		8
.nv.constant4:
        /*0000*/ 	.dword	__assertfail
	.align		8
        /*0008*/ 	.dword	__unnamed_1
	.align		8
        /*0010*/ 	.dword	__unnamed_2
	.align		8
        /*0018*/ 	.dword	_ZN40_INTERNAL_4f49ab60_4_k_cu_4282eb0b_233734cuda3std3__45__cpo5beginE
	.align		8
        /*0020*/ 	.dword	_ZN40_INTERNAL_4f49ab60_4_k_cu_4282eb0b_233734cuda3std3__45__cpo3endE
	.align		8
        /*0028*/ 	.dword	_ZN40_INTERNAL_4f49ab60_4_k_cu_4282eb0b_233734cuda3std3__45__cpo6cbeginE
	.align		8
        /*0030*/ 	.dword	_ZN40_INTERNAL_4f49ab60_4_k_cu_4282eb0b_233734cuda3std3__45__cpo4cendE
	.align		8
        /*0038*/ 	.dword	_ZN40_INTERNAL_4f49ab60_4_k_cu_4282eb0b_233734cuda3std3__442_GLOBAL__N__4f49ab60_4_k_cu_4282eb0b_233736ignoreE
	.align		8
        /*0040*/ 	.dword	_ZN40_INTERNAL_4f49ab60_4_k_cu_4282eb0b_233734cuda3std3__419piecewise_constructE
	.align		8
        /*0048*/ 	.dword	_ZN40_INTERNAL_4f49ab60_4_k_cu_4282eb0b_233734cuda3std3__48in_placeE
	.align		8
        /*0050*/ 	.dword	_ZN40_INTERNAL_4f49ab60_4_k_cu_4282eb0b_233734cuda3std6ranges3__45__cpo4swapE
	.align		8
        /*0058*/ 	.dword	_ZN40_INTERNAL_4f49ab60_4_k_cu_4282eb0b_233734cuda3std6ranges3__45__cpo9iter_moveE
	.align		8
        /*0060*/ 	.dword	_ZN40_INTERNAL_4f49ab60_4_k_cu_4282eb0b_233734cute7productE
	.align		8
        /*0068*/ 	.dword	_ZN40_INTERNAL_4f49ab60_4_k_cu_4282eb0b_233734cute1_E
	.align		8
        /*0070*/ 	.dword	$str$25
	.align		8
        /*0078*/ 	.dword	$str$26
	.align		8
        /*0080*/ 	.dword	$str$27
	.align		8
        /*0088*/ 	.dword	$str$28


//--------------------- .text._ZN7cutlass13device_kernelINS_4gemm6kernel13GemmUniversalIN4cute5tupleIJiiiiEEENS1_10collective13CollectiveMmaINS1_35MainloopSm100TmaUmmaWarpSpecializedILi13ELi2ELi4ENS5_IJNS4_1CILi8EEENSA_ILi1EEESC_EEEEENS5_IJNSA_ILi128EEESF_SF_EEEaNS5_IJlSC_lEEEaSH_NS4_8TiledMMAINS4_8MMA_AtomIJNS4_21SM100_MMA_S8_2x1SM_SSIaaiLi128ELi128ELNS4_4UMMA5MajorE0ELSM_0ELNSL_8SaturateE0EEEEEENS4_6LayoutINS5_IJSC_SC_SC_EEENS5_IJNSA_ILi0EEESS_SS_EEEEENS5_IJNS4_10UnderscoreESV_SV_EEEEENS4_18SM100_TMA_2SM_LOADENS4_14ComposedLayoutINS4_7SwizzleILi3ELi4ELi3EEENS4_18smem_ptr_flag_bitsILi8EEENSQ_INS5_IJSB_SF_EEENS5_IJSF_SC_EEEEEEEvNS4_8identityENS4_28SM100_TMA_2SM_LOAD_MULTICASTES17_vS18_EENS_8epilogue10collective18CollectiveEpilogueINS1B_23Sm100TmaWarpSpecializedILi2ELi2ELi32ELb0ELb0EEEJNS5_IJNSA_ILi64EEESF_SF_EEENS5_IJNSQ_IS1G_SC_EENSQ_INS5_IJNSA_ILi32EEENSA_ILi2EEEEEENS5_IJSC_S1G_EEEEEEEEaSH_aSH_NS1B_6fusion15FusionCallbacksIS1F_NS1P_17LinearCombinationIaiaiLNS_15FloatRoundStyleE2EEES1H_S1O_JEEENS4_5SM1004TMEM4LOAD26SM100_TMEM_LOAD_32dp32b32xENS4_13SM90_TMA_LOADENSZ_INS10_ILi1ELi4ELi3EEES13_NSQ_INS5_IJSB_S1J_EEENS5_IJS1J_SC_EEEEEEENS4_39AutoVectorizingCopyWithAssumedAlignmentILi128EEENS4_14SM90_TMA_STOREES24_S26_S26_EEEvvEEEEvNT_6ParamsE --------------------------
	.section	.text._ZN7cutlass13device_kernelINS_4gemm6kernel13GemmUniversalIN4cute5tupleIJiiiiEEENS1_10collective13CollectiveMmaINS1_35MainloopSm100TmaUmmaWarpSpecializedILi13ELi2ELi4ENS5_IJNS4_1CILi8EEENSA_ILi1EEESC_EEEEENS5_IJNSA_ILi128EEESF_SF_EEEaNS5_IJlSC_lEEEaSH_NS4_8TiledMMAINS4_8MMA_AtomIJNS4_21SM100_MMA_S8_2x1SM_SSIaaiLi128ELi128ELNS4_4UMMA5MajorE0ELSM_0ELNSL_8SaturateE0EEEEEENS4_6LayoutINS5_IJSC_SC_SC_EEENS5_IJNSA_ILi0EEESS_SS_EEEEENS5_IJNS4_10UnderscoreESV_SV_EEEEENS4_18SM100_TMA_2SM_LOADENS4_14ComposedLayoutINS4_7SwizzleILi3ELi4ELi3EEENS4_18smem_ptr_flag_bitsILi8EEENSQ_INS5_IJSB_SF_EEENS5_IJSF_SC_EEEEEEEvNS4_8identityENS4_28SM100_TMA_2SM_LOAD_MULTICASTES17_vS18_EENS_8epilogue10collective18CollectiveEpilogueINS1B_23Sm100TmaWarpSpecializedILi2ELi2ELi32ELb0ELb0EEEJNS5_IJNSA_ILi64EEESF_SF_EEENS5_IJNSQ_IS1G_SC_EENSQ_INS5_IJNSA_ILi32EEENSA_ILi2EEEEEENS5_IJSC_S1G_EEEEEEEEaSH_aSH_NS1B_6fusion15FusionCallbacksIS1F_NS1P_17LinearCombinationIaiaiLNS_15FloatRoundStyleE2EEES1H_S1O_JEEENS4_5SM1004TMEM4LOAD26SM100_TMEM_LOAD_32dp32b32xENS4_13SM90_TMA_LOADENSZ_INS10_ILi1ELi4ELi3EEES13_NSQ_INS5_IJSB_S1J_EEENS5_IJS1J_SC_EEEEEEENS4_39AutoVectorizingCopyWithAssumedAlignmentILi128EEENS4_14SM90_TMA_STOREES24_S26_S26_EEEvvEEEEvNT_6ParamsE,"ax",@progbits
	.align	128
.text._ZN7cutlass13device_kernelINS_4gemm6kernel13GemmUniversalIN4cute5tupleIJiiiiEEENS1_10collective13CollectiveMmaINS1_35MainloopSm100TmaUmmaWarpSpecializedILi13ELi2ELi4ENS5_IJNS4_1CILi8EEENSA_ILi1EEESC_EEEEENS5_IJNSA_ILi128EEESF_SF_EEEaNS5_IJlSC_lEEEaSH_NS4_8TiledMMAINS4_8MMA_AtomIJNS4_21SM100_MMA_S8_2x1SM_SSIaaiLi128ELi128ELNS4_4UMMA5MajorE0ELSM_0ELNSL_8SaturateE0EEEEEENS4_6LayoutINS5_IJSC_SC_SC_EEENS5_IJNSA_ILi0EEESS_SS_EEEEENS5_IJNS4_10UnderscoreESV_SV_EEEEENS4_18SM100_TMA_2SM_LOADENS4_14ComposedLayoutINS4_7SwizzleILi3ELi4ELi3EEENS4_18smem_ptr_flag_bitsILi8EEENSQ_INS5_IJSB_SF_EEENS5_IJSF_SC_EEEEEEEvNS4_8identityENS4_28SM100_TMA_2SM_LOAD_MULTICASTES17_vS18_EENS_8epilogue10collective18CollectiveEpilogueINS1B_23Sm100TmaWarpSpecializedILi2ELi2ELi32ELb0ELb0EEEJNS5_IJNSA_ILi64EEESF_SF_EEENS5_IJNSQ_IS1G_SC_EENSQ_INS5_IJNSA_ILi32EEENSA_ILi2EEEEEENS5_IJSC_S1G_EEEEEEEEaSH_aSH_NS1B_6fusion15FusionCallbacksIS1F_NS1P_17LinearCombinationIaiaiLNS_15FloatRoundStyleE2EEES1H_S1O_JEEENS4_5SM1004TMEM4LOAD26SM100_TMEM_LOAD_32dp32b32xENS4_13SM90_TMA_LOADENSZ_INS10_ILi1ELi4ELi3EEES13_NSQ_INS5_IJSB_S1J_EEENS5_IJS1J_SC_EEEEEEENS4_39AutoVectorizingCopyWithAssumedAlignmentILi128EEENS4_14SM90_TMA_STOREES24_S26_S26_EEEvvEEEEvNT_6ParamsE:
        .type           _ZN7cutlass13device_kernelINS_4gemm6kernel13GemmUniversalIN4cute5tupleIJiiiiEEENS1_10collective13CollectiveMmaINS1_35MainloopSm100TmaUmmaWarpSpecializedILi13ELi2ELi4ENS5_IJNS4_1CILi8EEENSA_ILi1EEESC_EEEEENS5_IJNSA_ILi128EEESF_SF_EEEaNS5_IJlSC_lEEEaSH_NS4_8TiledMMAINS4_8MMA_AtomIJNS4_21SM100_MMA_S8_2x1SM_SSIaaiLi128ELi128ELNS4_4UMMA5MajorE0ELSM_0ELNSL_8SaturateE0EEEEEENS4_6LayoutINS5_IJSC_SC_SC_EEENS5_IJNSA_ILi0EEESS_SS_EEEEENS5_IJNS4_10UnderscoreESV_SV_EEEEENS4_18SM100_TMA_2SM_LOADENS4_14ComposedLayoutINS4_7SwizzleILi3ELi4ELi3EEENS4_18smem_ptr_flag_bitsILi8EEENSQ_INS5_IJSB_SF_EEENS5_IJSF_SC_EEEEEEEvNS4_8identityENS4_28SM100_TMA_2SM_LOAD_MULTICASTES17_vS18_EENS_8epilogue10collective18CollectiveEpilogueINS1B_23Sm100TmaWarpSpecializedILi2ELi2ELi32ELb0ELb0EEEJNS5_IJNSA_ILi64EEESF_SF_EEENS5_IJNSQ_IS1G_SC_EENSQ_INS5_IJNSA_ILi32EEENSA_ILi2EEEEEENS5_IJSC_S1G_EEEEEEEEaSH_aSH_NS1B_6fusion15FusionCallbacksIS1F_NS1P_17LinearCombinationIaiaiLNS_15FloatRoundStyleE2EEES1H_S1O_JEEENS4_5SM1004TMEM4LOAD26SM100_TMEM_LOAD_32dp32b32xENS4_13SM90_TMA_LOADENSZ_INS10_ILi1ELi4ELi3EEES13_NSQ_INS5_IJSB_S1J_EEENS5_IJS1J_SC_EEEEEEENS4_39AutoVectorizingCopyWithAssumedAlignmentILi128EEENS4_14SM90_TMA_STOREES24_S26_S26_EEEvvEEEEvNT_6ParamsE,@function
        .size           _ZN7cutlass13device_kernelINS_4gemm6kernel13GemmUniversalIN4cute5tupleIJiiiiEEENS1_10collective13CollectiveMmaINS1_35MainloopSm100TmaUmmaWarpSpecializedILi13ELi2ELi4ENS5_IJNS4_1CILi8EEENSA_ILi1EEESC_EEEEENS5_IJNSA_ILi128EEESF_SF_EEEaNS5_IJlSC_lEEEaSH_NS4_8TiledMMAINS4_8MMA_AtomIJNS4_21SM100_MMA_S8_2x1SM_SSIaaiLi128ELi128ELNS4_4UMMA5MajorE0ELSM_0ELNSL_8SaturateE0EEEEEENS4_6LayoutINS5_IJSC_SC_SC_EEENS5_IJNSA_ILi0EEESS_SS_EEEEENS5_IJNS4_10UnderscoreESV_SV_EEEEENS4_18SM100_TMA_2SM_LOADENS4_14ComposedLayoutINS4_7SwizzleILi3ELi4ELi3EEENS4_18smem_ptr_flag_bitsILi8EEENSQ_INS5_IJSB_SF_EEENS5_IJSF_SC_EEEEEEEvNS4_8identityENS4_28SM100_TMA_2SM_LOAD_MULTICASTES17_vS18_EENS_8epilogue10collective18CollectiveEpilogueINS1B_23Sm100TmaWarpSpecializedILi2ELi2ELi32ELb0ELb0EEEJNS5_IJNSA_ILi64EEESF_SF_EEENS5_IJNSQ_IS1G_SC_EENSQ_INS5_IJNSA_ILi32EEENSA_ILi2EEEEEENS5_IJSC_S1G_EEEEEEEEaSH_aSH_NS1B_6fusion15FusionCallbacksIS1F_NS1P_17LinearCombinationIaiaiLNS_15FloatRoundStyleE2EEES1H_S1O_JEEENS4_5SM1004TMEM4LOAD26SM100_TMEM_LOAD_32dp32b32xENS4_13SM90_TMA_LOADENSZ_INS10_ILi1ELi4ELi3EEES13_NSQ_INS5_IJSB_S1J_EEENS5_IJS1J_SC_EEEEEEENS4_39AutoVectorizingCopyWithAssumedAlignmentILi128EEENS4_14SM90_TMA_STOREES24_S26_S26_EEEvvEEEEvNT_6ParamsE,(.L_x_191 - _ZN7cutlass13device_kernelINS_4gemm6kernel13GemmUniversalIN4cute5tupleIJiiiiEEENS1_10collective13CollectiveMmaINS1_35MainloopSm100TmaUmmaWarpSpecializedILi13ELi2ELi4ENS5_IJNS4_1CILi8EEENSA_ILi1EEESC_EEEEENS5_IJNSA_ILi128EEESF_SF_EEEaNS5_IJlSC_lEEEaSH_NS4_8TiledMMAINS4_8MMA_AtomIJNS4_21SM100_MMA_S8_2x1SM_SSIaaiLi128ELi128ELNS4_4UMMA5MajorE0ELSM_0ELNSL_8SaturateE0EEEEEENS4_6LayoutINS5_IJSC_SC_SC_EEENS5_IJNSA_ILi0EEESS_SS_EEEEENS5_IJNS4_10UnderscoreESV_SV_EEEEENS4_18SM100_TMA_2SM_LOADENS4_14ComposedLayoutINS4_7SwizzleILi3ELi4ELi3EEENS4_18smem_ptr_flag_bitsILi8EEENSQ_INS5_IJSB_SF_EEENS5_IJSF_SC_EEEEEEEvNS4_8identityENS4_28SM100_TMA_2SM_LOAD_MULTICASTES17_vS18_EENS_8epilogue10collective18CollectiveEpilogueINS1B_23Sm100TmaWarpSpecializedILi2ELi2ELi32ELb0ELb0EEEJNS5_IJNSA_ILi64EEESF_SF_EEENS5_IJNSQ_IS1G_SC_EENSQ_INS5_IJNSA_ILi32EEENSA_ILi2EEEEEENS5_IJSC_S1G_EEEEEEEEaSH_aSH_NS1B_6fusion15FusionCallbacksIS1F_NS1P_17LinearCombinationIaiaiLNS_15FloatRoundStyleE2EEES1H_S1O_JEEENS4_5SM1004TMEM4LOAD26SM100_TMEM_LOAD_32dp32b32xENS4_13SM90_TMA_LOADENSZ_INS10_ILi1ELi4ELi3EEES13_NSQ_INS5_IJSB_S1J_EEENS5_IJS1J_SC_EEEEEEENS4_39AutoVectorizingCopyWithAssumedAlignmentILi128EEENS4_14SM90_TMA_STOREES24_S26_S26_EEEvvEEEEvNT_6ParamsE)
        .other          _ZN7cutlass13device_kernelINS_4gemm6kernel13GemmUniversalIN4cute5tupleIJiiiiEEENS1_10collective13CollectiveMmaINS1_35MainloopSm100TmaUmmaWarpSpecializedILi13ELi2ELi4ENS5_IJNS4_1CILi8EEENSA_ILi1EEESC_EEEEENS5_IJNSA_ILi128EEESF_SF_EEEaNS5_IJlSC_lEEEaSH_NS4_8TiledMMAINS4_8MMA_AtomIJNS4_21SM100_MMA_S8_2x1SM_SSIaaiLi128ELi128ELNS4_4UMMA5MajorE0ELSM_0ELNSL_8SaturateE0EEEEEENS4_6LayoutINS5_IJSC_SC_SC_EEENS5_IJNSA_ILi0EEESS_SS_EEEEENS5_IJNS4_10UnderscoreESV_SV_EEEEENS4_18SM100_TMA_2SM_LOADENS4_14ComposedLayoutINS4_7SwizzleILi3ELi4ELi3EEENS4_18smem_ptr_flag_bitsILi8EEENSQ_INS5_IJSB_SF_EEENS5_IJSF_SC_EEEEEEEvNS4_8identityENS4_28SM100_TMA_2SM_LOAD_MULTICASTES17_vS18_EENS_8epilogue10collective18CollectiveEpilogueINS1B_23Sm100TmaWarpSpecializedILi2ELi2ELi32ELb0ELb0EEEJNS5_IJNSA_ILi64EEESF_SF_EEENS5_IJNSQ_IS1G_SC_EENSQ_INS5_IJNSA_ILi32EEENSA_ILi2EEEEEENS5_IJSC_S1G_EEEEEEEEaSH_aSH_NS1B_6fusion15FusionCallbacksIS1F_NS1P_17LinearCombinationIaiaiLNS_15FloatRoundStyleE2EEES1H_S1O_JEEENS4_5SM1004TMEM4LOAD26SM100_TMEM_LOAD_32dp32b32xENS4_13SM90_TMA_LOADENSZ_INS10_ILi1ELi4ELi3EEES13_NSQ_INS5_IJSB_S1J_EEENS5_IJS1J_SC_EEEEEEENS4_39AutoVectorizingCopyWithAssumedAlignmentILi128EEENS4_14SM90_TMA_STOREES24_S26_S26_EEEvvEEEEvNT_6ParamsE,@"STO_CUDA_ENTRY STV_DEFAULT"
_ZN7cutlass13device_kernelINS_4gemm6kernel13GemmUniversalIN4cute5tupleIJiiiiEEENS1_10collective13CollectiveMmaINS1_35MainloopSm100TmaUmmaWarpSpecializedILi13ELi2ELi4ENS5_IJNS4_1CILi8EEENSA_ILi1EEESC_EEEEENS5_IJNSA_ILi128EEESF_SF_EEEaNS5_IJlSC_lEEEaSH_NS4_8TiledMMAINS4_8MMA_AtomIJNS4_21SM100_MMA_S8_2x1SM_SSIaaiLi128ELi128ELNS4_4UMMA5MajorE0ELSM_0ELNSL_8SaturateE0EEEEEENS4_6LayoutINS5_IJSC_SC_SC_EEENS5_IJNSA_ILi0EEESS_SS_EEEEENS5_IJNS4_10UnderscoreESV_SV_EEEEENS4_18SM100_TMA_2SM_LOADENS4_14ComposedLayoutINS4_7SwizzleILi3ELi4ELi3EEENS4_18smem_ptr_flag_bitsILi8EEENSQ_INS5_IJSB_SF_EEENS5_IJSF_SC_EEEEEEEvNS4_8identityENS4_28SM100_TMA_2SM_LOAD_MULTICASTES17_vS18_EENS_8epilogue10collective18CollectiveEpilogueINS1B_23Sm100TmaWarpSpecializedILi2ELi2ELi32ELb0ELb0EEEJNS5_IJNSA_ILi64EEESF_SF_EEENS5_IJNSQ_IS1G_SC_EENSQ_INS5_IJNSA_ILi32EEENSA_ILi2EEEEEENS5_IJSC_S1G_EEEEEEEEaSH_aSH_NS1B_6fusion15FusionCallbacksIS1F_NS1P_17LinearCombinationIaiaiLNS_15FloatRoundStyleE2EEES1H_S1O_JEEENS4_5SM1004TMEM4LOAD26SM100_TMEM_LOAD_32dp32b32xENS4_13SM90_TMA_LOADENSZ_INS10_ILi1ELi4ELi3EEES13_NSQ_INS5_IJSB_S1J_EEENS5_IJS1J_SC_EEEEEEENS4_39AutoVectorizingCopyWithAssumedAlignmentILi128EEENS4_14SM90_TMA_STOREES24_S26_S26_EEEvvEEEEvNT_6ParamsE:
[----:B------:R-:W1:Y:S01]  /*0000*/  LDC R1, c[0x0][0x37c] ;  /* 0x0000df00ff017b82 */ /* 0x000e620000000800 */
[----:B------:R-:W2:Y:S01]  /*0010*/  S2R R87, SR_TID.X ;  /* 0x0000000000577919 */ /* 0x000ea20000002100 */
[----:B------:R-:W3:Y:S06]  /*0020*/  LDCU.64 UR8, c[0x0][0x890] ;  /* 0x00011200ff0877ac */ /* 0x000eec0008000a00 */
[----:B------:R-:W4:Y:S01]  /*0030*/  S2UR UR46, SR_CgaCtaId ;  /* 0x00000000002e79c3 */ /* 0x000f220000008800 */
[----:B------:R-:W-:Y:S02]  /*0040*/  PRMT R76, RZ, 0x7610, R76 ;  /* 0x00007610ff4c7816 */ /* 0x000fe4000000004c */
[----:B------:R-:W-:Y:S01]  /*0050*/  ELECT P1, URZ, PT ;  /* 0x0000000000ff782f */ /* 0x000fe20003820000 */
[----:B---3--:R-:W-:-:S04]  /*0060*/  UISETP.NE.U32.AND UP0, UPT, UR8, URZ, UPT ;  /* 0x000000ff0800728c */ /* 0x008fc8000bf05070 */
[----:B------:R-:W-:Y:S02]  /*0070*/  UISETP.NE.AND.EX UP0, UPT, UR9, URZ, UPT, UP0 ;  /* 0x000000ff0900728c */ /* 0x000fe4000bf05300 */
[----:B----4-:R-:W-:Y:S02]  /*0080*/  ULOP3.LUT UR45, UR46, 0x1, URZ, 0xc0, !UPT ;  /* 0x000000012e2d7892 */ /* 0x010fe4000f8ec0ff */
[----:B------:R-:W-:Y:S01]  /*0090*/  ULOP3.LUT UR48, UR46, 0x1, URZ, 0x3c, !UPT ;  /* 0x000000012e307892 */ /* 0x000fe2000f8e3cff */
[----:B--2---:R-:W-:-:S05]  /*00a0*/  SHF.R.U32.HI R77, RZ, 0x5, R87 ;  /* 0x00000005ff4d7819 */ /* 0x004fca0000011657 */
[----:B------:R-:W2:Y:S02]  /*00b0*/  SHFL.IDX PT, R0, R77, RZ, 0x1f ;  /* 0x00001fff4d007589 */ /* 0x000ea400000e0000 */
[----:B--2---:R-:W-:Y:S01]  /*00c0*/  R2UR UR18, R0 ;  /* 0x00000000001272ca */ /* 0x004fe200000e0000 */
[----:B-1----:R-:W-:-:S14]  /*00d0*/  BRA.U UP0, `(.L_x_0) ;  /* 0x0000000100307547 */ /* 0x002fdc000b800000 */
[----:B------:R-:W1:Y:S02]  /*00e0*/  LDCU.64 UR4, c[0x0][0x888] ;  /* 0x00011100ff0477ac */ /* 0x000e640008000a00 */
[----:B-1----:R-:W-:-:S04]  /*00f0*/  UISETP.NE.U32.AND UP0, UPT, UR4, URZ, UPT ;  /* 0x000000ff0400728c */ /* 0x002fc8000bf05070 */
[----:B------:R-:W-:-:S09]  /*0100*/  UISETP.NE.AND.EX UP0, UPT, UR5, URZ, UPT, UP0 ;  /* 0x000000ff0500728c */ /* 0x000fd2000bf05300 */
[----:B------:R-:W-:Y:S05]  /*0110*/  BRA.U !UP0, `(.L_x_1) ;  /* 0x0000000108147547 */ /* 0x000fea000b800000 */
[----:B------:R-:W1:Y:S01]  /*0120*/  LDC.64 R40, c[0x0][0x888] ;  /* 0x00022200ff287b82 */ /* 0x000e620000000a00 */
[----:B------:R-:W1:Y:S02]  /*0130*/  LDCU.64 UR4, c[0x0][0x358] ;  /* 0x00006b00ff0477ac */ /* 0x000e640008000a00 */
[----:B-1----:R1:W5:Y:S01]  /*0140*/  LDG.E R40, desc[UR4][R40.64] ;  /* 0x0000000428287981 */ /* 0x002362000c1e1900 */
[----:B------:R-:W-:Y:S01]  /*0150*/  HFMA2 R76, -RZ, RZ, 0, 5.9604644775390625e-08 ;  /* 0x00000001ff4c7431 */ /* 0x000fe200000001ff */
[----:B------:R-:W-:Y:S05]  /*0160*/  BRA `(.L_x_0) ;  /* 0x00000000000c7947 */ /* 0x000fea0003800000 */
.L_x_1:
[----:B------:R-:W1:Y:S01]  /*0170*/  LDCU UR4, c[0x0][0x880] ;  /* 0x00011000ff0477ac */ /* 0x000e620008000800 */
[----:B------:R-:W-:Y:S01]  /*0180*/  HFMA2 R76, -RZ, RZ, 0, 5.9604644775390625e-08 ;  /* 0x00000001ff4c7431 */ /* 0x000fe200000001ff */
[----:B-1----:R-:W-:-:S07]  /*0190*/  MOV R40, UR4 ;  /* 0x0000000400287c02 */ /* 0x002fce0008000f00 */
.L_x_0:
[----:B------:R-:W2:Y:S02]  /*01a0*/  LDCU.64 UR4, c[0x0][0x8b0] ;  /* 0x00011600ff0477ac */ /* 0x000ea40008000a00 */
[----:B--2---:R-:W-:-:S04]  /*01b0*/  UISETP.NE.U32.AND UP0, UPT, UR4, URZ, UPT ;  /* 0x000000ff0400728c */ /* 0x004fc8000bf05070 */
[----:B------:R-:W-:-:S09]  /*01c0*/  UISETP.NE.AND.EX UP0, UPT, UR5, URZ, UPT, UP0 ;  /* 0x000000ff0500728c */ /* 0x000fd2000bf05300 */
[----:B------:R-:W-:Y:S05]  /*01d0*/  BRA.U UP0, `(.L_x_2) ;  /* 0x0000000100287547 */ /* 0x000fea000b800000 */
[----:B------:R-:W2:Y:S02]  /*01e0*/  LDCU.64 UR4, c[0x0][0x8a8] ;  /* 0x00011500ff0477ac */ /* 0x000ea40008000a00 */
[----:B--2---:R-:W-:-:S04]  /*01f0*/  UISETP.NE.U32.AND UP0, UPT, UR4, URZ, UPT ;  /* 0x000000ff0400728c */ /* 0x004fc8000bf05070 */
[----:B------:R-:W-:-:S09]  /*0200*/  UISETP.NE.AND.EX UP0, UPT, UR5, URZ, UPT, UP0 ;  /* 0x000000ff0500728c */ /* 0x000fd2000bf05300 */
[----:B------:R-:W-:Y:S05]  /*0210*/  BRA.U !UP0, `(.L_x_3) ;  /* 0x0000000108107547 */ /* 0x000fea000b800000 */
[----:B------:R-:W2:Y:S01]  /*0220*/  LDC.64 R38, c[0x0][0x8a8] ;  /* 0x00022a00ff267b82 */ /* 0x000ea20000000a00 */
[----:B------:R-:W2:Y:S02]  /*0230*/  LDCU.64 UR4, c[0x0][0x358] ;  /* 0x00006b00ff0477ac */ /* 0x000ea40008000a00 */
[----:B--2---:R2:W5:Y:S01]  /*0240*/  LDG.E R38, desc[UR4][R38.64] ;  /* 0x0000000426267981 */ /* 0x004562000c1e1900 */
[----:B------:R-:W-:Y:S05]  /*0250*/  BRA `(.L_x_2) ;  /* 0x0000000000087947 */ /* 0x000fea0003800000 */
.L_x_3:
[----:B------:R-:W2:Y:S02]  /*0260*/  LDCU UR4, c[0x0][0x8a0] ;  /* 0x00011400ff0477ac */ /* 0x000ea40008000800 */
[----:B--2---:R-:W-:Y:S02]  /*0270*/  MOV R38, UR4 ;  /* 0x0000000400267c02 */ /* 0x004fe40008000f00 */
.L_x_2:
[----:B------:R-:W-:Y:S01]  /*0280*/  IMAD.U32 R0, RZ, RZ, UR18 ;  /* 0x00000012ff007e24 */ /* 0x000fe2000f8e00ff */
[----:B------:R-:W-:Y:S04]  /*0290*/  BSSY.RECONVERGENT B0, `(.L_x_4) ;  /* 0x000000c000007945 */ /* 0x000fe80003800200 */
[C---:B------:R-:W-:Y:S02]  /*02a0*/  ISETP.NE.OR P2, PT, R0.reuse, 0x1, !P1 ;  /* 0x000000010000780c */ /* 0x040fe40004f45670 */
[----:B------:R-:W-:-:S11]  /*02b0*/  ISETP.NE.OR P0, PT, R0, 0x3, !P1 ;  /* 0x000000030000780c */ /* 0x000fd60004f05670 */
[----:B------:R-:W-:Y:S05]  /*02c0*/  @P2 BRA `(.L_x_5) ;  /* 0x0000000000202947 */ /* 0x000fea0003800000 */
[----:B------:R-:W3:Y:S02]  /*02d0*/  LDCU.64 UR4, c[0x0][0x348] ;  /* 0x00006900ff0477ac */ /* 0x000ee40008000a00 */
[----:B---3--:R-:W-:Y:S02]  /*02e0*/  UIADD3 UR6, UP1, UPT, UR4, 0x80, URZ ;  /* 0x0000008004067890 */ /* 0x008fe4000ff3e0ff */
[----:B------:R-:W-:Y:S02]  /*02f0*/  UIADD3 UR4, UP0, UPT, UR4, 0x180, URZ ;  /* 0x0000018004047890 */ /* 0x000fe4000ff1e0ff */
[----:B------:R-:W-:Y:S02]  /*0300*/  UIADD3.X UR7, UPT, UPT, URZ, UR5, URZ, UP1, !UPT ;  /* 0x00000005ff077290 */ /* 0x000fe40008ffe4ff */
[----:B------:R-:W-:-:S07]  /*0310*/  UIADD3.X UR5, UPT, UPT, URZ, UR5, URZ, UP0, !UPT ;  /* 0x00000005ff057290 */ /* 0x000fce00087fe4ff */
[----:B------:R3:W-:Y:S02]  /*0320*/  UTMACCTL.PF [UR6] ;  /* 0x00000000060079b9 */ /* 0x0007e40008040000 */
[----:B------:R3:W-:Y:S02]  /*0330*/  UTMACCTL.PF [UR4] ;  /* 0x00000000040079b9 */ /* 0x0007e40008040000 */
[----:B---3--:R-:W-:Y:S01]  /*0340*/  NOP ;  /* 0x0000000000007918 */ /* 0x008fe20000000000 */
.L_x_5:
[----:B------:R-:W-:Y:S05]  /*0350*/  BSYNC.RECONVERGENT B0 ;  /* 0x0000000000007941 */ /* 0x000fea0003800200 */
.L_x_4:
[----:B------:R-:W-:Y:S04]  /*0360*/  BSSY.RECONVERGENT B0, `(.L_x_6) ;  /* 0x000000a000007945 */ /* 0x000fe80003800200 */
        /* <DEDUP_REMOVED lines=9> */
.L_x_7:
[----:B------:R-:W-:Y:S05]  /*0400*/  BSYNC.RECONVERGENT B0 ;  /* 0x0000000000007941 */ /* 0x000fea0003800200 */
.L_x_6:
[----:B------:R-:W3:Y:S01]  /*0410*/  LDCU.64 UR4, c[0x0][0x888] ;  /* 0x00011100ff0477ac */ /* 0x000ee20008000a00 */
[----:B------:R-:W-:Y:S02]  /*0420*/  UISETP.EQ.U32.AND UP2, UPT, UR8, URZ, UPT ;  /* 0x000000ff0800728c */ /* 0x000fe4000bf42070 */
[----:B------:R-:W-:Y:S02]  /*0430*/  UPLOP3.LUT UP4, UPT, UPT, UPT, UPT, 0x80, 0x8 ;  /* 0x000000000008789c */ /* 0x000fe40003f8f070 */
[----:B---3--:R-:W-:-:S04]  /*0440*/  UISETP.NE.U32.AND UP0, UPT, UR4, URZ, UPT ;  /* 0x000000ff0400728c */ /* 0x008fc8000bf05070 */
[----:B------:R-:W-:-:S04]  /*0450*/  UISETP.NE.AND.EX UP1, UPT, UR5, URZ, UPT, UP0 ;  /* 0x000000ff0500728c */ /* 0x000fc8000bf25300 */
[----:B------:R-:W-:-:S04]  /*0460*/  UISETP.EQ.OR.EX UP3, UPT, UR9, URZ, !UP1, UP2 ;  /* 0x000000ff0900728c */ /* 0x000fc8000cf62720 */
[----:B------:R-:W-:-:S06]  /*0470*/  UP2UR UR4, UPR, URZ, 0x8 ;  /* 0x00000008ff047883 */ /* 0x000fcc0008000000 */
[----:B------:R-:W-:Y:S01]  /*0480*/  MOV R79, UR4 ;  /* 0x00000004004f7c02 */ /* 0x000fe20008000f00 */
[----:B------:R-:W-:Y:S06]  /*0490*/  BRA.U !UP3, `(.L_x_8) ;  /* 0x000000010b207547 */ /* 0x000fec000b800000 */
[----:B-----5:R-:W-:Y:S01]  /*04a0*/  R2UR UR5, R40 ;  /* 0x00000000280572ca */ /* 0x020fe200000e0000 */
[----:B------:R-:W-:Y:S02]  /*04b0*/  UISETP.NE.U32.AND UP2, UPT, UR8, URZ, UPT ;  /* 0x000000ff0800728c */ /* 0x000fe4000bf45070 */
[----:B------:R-:W-:Y:S02]  /*04c0*/  USEL UR4, URZ, 0xffffffff, UP1 ;  /* 0xffffffffff047887 */ /* 0x000fe40008800000 */
[----:B------:R-:W-:-:S08]  /*04d0*/  UISETP.NE.AND.EX UP2, UPT, UR9, URZ, UPT, UP2 ;  /* 0x000000ff0900728c */ /* 0x000fd0000bf45320 */
[----:B------:R-:W-:-:S04]  /*04e0*/  UISETP.NE.AND UP0, UPT, UR5, URZ, UPT ;  /* 0x000000ff0500728c */ /* 0x000fc8000bf05270 */
[----:B------:R-:W-:-:S04]  /*04f0*/  @!UP2 USEL UR4, URZ, 0xffffffff, UP0 ;  /* 0xffffffffff04a887 */ /* 0x000fc80008000000 */
[----:B------:R-:W-:-:S04]  /*0500*/  ULOP3.LUT UR4, UR4, 0x1, URZ, 0xc0, !UPT ;  /* 0x0000000104047892 */ /* 0x000fc8000f8ec0ff */
[----:B------:R-:W-:-:S11]  /*0510*/  UISETP.NE.U32.AND UP4, UPT, UR4, 0x1, UPT ;  /* 0x000000010400788c */ /* 0x000fd6000bf85070 */
.L_x_8:
[----:B------:R-:W3:Y:S01]  /*0520*/  SHFL.IDX PT, R0, R77, RZ, 0x1f ;  /* 0x00001fff4d007589 */ /* 0x000ee200000e0000 */
[----:B------:R-:W-:-:S04]  /*0530*/  UISETP.NE.AND UP0, UPT, UR18, 0x2, UPT ;  /* 0x000000021200788c */ /* 0x000fc8000bf05270 */
[----:B------:R-:W-:Y:S02]  /*0540*/  UISETP.EQ.AND UP2, UPT, UR45, URZ, !UP0 ;  /* 0x000000ff2d00728c */ /* 0x000fe4000c742270 */
[----:B------:R-:W-:-:S04]  /*0550*/  USEL UR43, URZ, 0x1, UP0 ;  /* 0x00000001ff2b7887 */ /* 0x000fc80008000000 */
[----:B------:R-:W-:Y:S02]  /*0560*/  PLOP3.LUT P3, PT, P1, PT, UP2, 0x80, 0x8 ;  /* 0x000000000008781c */ /* 0x000fe40000f6f028 */
[----:B---3--:R-:W-:-:S13]  /*0570*/  ISETP.NE.AND P0, PT, R0, RZ, PT ;  /* 0x000000ff0000720c */ /* 0x008fda0003f05270 */
[----:B------:R-:W-:Y:S05]  /*0580*/  @P0 BRA `(.L_x_9) ;  /* 0x0000000000a80947 */ /* 0x000fea0003800000 */
[----:B------:R-:W-:Y:S01]  /*0590*/  ELECT P0, URZ, PT ;  /* 0x0000000000ff782f */ /* 0x000fe20003800000 */
[----:B------:R-:W-:-:S12]  /*05a0*/  BSSY.RECONVERGENT B0, `(.L_x_9) ;  /* 0x0000028000007945 */ /* 0x000fd80003800200 */
[----:B------:R-:W-:Y:S05]  /*05b0*/  @!P0 BRA `(.L_x_10) ;  /* 0x0000000000988947 */ /* 0x000fea0003800000 */
[----:B------:R-:W-:Y:S01]  /*05c0*/  UMOV UR4, 0x400 ;  /* 0x0000040000047882 */ /* 0x000fe20000000000 */
[----:B------:R-:W-:Y:S01]  /*05d0*/  UMOV UR8, 0x1 ;  /* 0x0000000100087882 */ /* 0x000fe20000000000 */
[----:B------:R-:W-:Y:S01]  /*05e0*/  UMOV UR6, 0x4 ;  /* 0x0000000400067882 */ /* 0x000fe20000000000 */
[----:B------:R-:W-:Y:S02]  /*05f0*/  ULEA UR4, UR46, UR4, 0x18 ;  /* 0x000000042e047291 */ /* 0x000fe4000f8ec0ff */
[----:B------:R-:W-:-:S04]  /*0600*/  UIADD3 UR8, UPT, UPT, -UR8, 0x100000, URZ ;  /* 0x0010000008087890 */ /* 0x000fc8000fffe1ff */
[----:B------:R-:W-:Y:S02]  /*0610*/  USHF.L.U32 UR9, UR8, 0xb, URZ ;  /* 0x0000000b08097899 */ /* 0x000fe400080006ff */
[----:B------:R-:W-:Y:S02]  /*0620*/  USHF.L.U32 UR8, UR8, 0x1, URZ ;  /* 0x0000000108087899 */ /* 0x000fe400080006ff */
[----:B------:R-:W-:-:S04]  /*0630*/  UIADD3 UR6, UPT, UPT, -UR6, 0x100000, URZ ;  /* 0x0010000006067890 */ /* 0x000fc8000fffe1ff */
[----:B------:R-:W-:Y:S02]  /*0640*/  USHF.L.U32 UR7, UR6, 0xb, URZ ;  /* 0x0000000b06077899 */ /* 0x000fe400080006ff */
[----:B------:R-:W-:Y:S01]  /*0650*/  USHF.L.U32 UR6, UR6, 0x1, URZ ;  /* 0x0000000106067899 */ /* 0x000fe200080006ff */
[----:B------:R-:W3:Y:S03]  /*0660*/  FENCE.VIEW.ASYNC.S ;  /* 0x00000000000073c6 */ /* 0x000ee60000000000 */
[----:B---3--:R3:W4:Y:S08]  /*0670*/  SYNCS.EXCH.64 URZ, [UR4], UR8 ;  /* 0x0000000804ff75b2 */ /* 0x0087300008000100 */
[----:B------:R3:W1:Y:S01]  /*0680*/  SYNCS.EXCH.64 URZ, [UR4+0x68], UR6 ;  /* 0x0000680604ff75b2 */ /* 0x0006620008000100 */
        /* <DEDUP_REMOVED lines=23> */
[----:B------:R3:W1:Y:S02]  /*0800*/  SYNCS.EXCH.64 URZ, [UR4+0xc8], UR6 ;  /* 0x0000c80604ff75b2 */ /* 0x0006640008000100 */
[----:B---34-:R-:W-:Y:S01]  /*0810*/  NOP ;  /* 0x0000000000007918 */ /* 0x018fe20000000000 */
.L_x_10:
[----:B------:R-:W-:Y:S05]  /*0820*/  BSYNC.RECONVERGENT B0 ;  /* 0x0000000000007941 */ /* 0x000fea0003800200 */
.L_x_9:
[----:B------:R-:W3:Y:S01]  /*0830*/  SHFL.IDX PT, R0, R77, RZ, 0x1f ;  /* 0x00001fff4d007589 */ /* 0x000ee200000e0000 */
[----:B------:R-:W-:Y:S01]  /*0840*/  NOP ;  /* 0x0000000000007918 */ /* 0x000fe20000000000 */
[----:B---3--:R-:W-:-:S13]  /*0850*/  ISETP.NE.AND P0, PT, R0, 0x1, PT ;  /* 0x000000010000780c */ /* 0x008fda0003f05270 */
[----:B------:R-:W-:Y:S05]  /*0860*/  @P0 BRA `(.L_x_11) ;  /* 0x0000000000440947 */ /* 0x000fea0003800000 */
        /* <DEDUP_REMOVED lines=10> */
[----:B------:R-:W-:Y:S01]  /*0910*/  ELECT P0, URZ, PT ;  /* 0x0000000000ff782f */ /* 0x000fe20003800000 */
[----:B------:R-:W3:Y:S02]  /*0920*/  FENCE.VIEW.ASYNC.S ;  /* 0x00000000000073c6 */ /* 0x000ee40000000000 */
[----:B---3--:R3:W4:Y:S08]  /*0930*/  SYNCS.EXCH.64 URZ, [UR4+0xd0], UR8 ;  /* 0x0000d00804ff75b2 */ /* 0x0087300008000100 */
[----:B------:R3:W1:Y:S01]  /*0940*/  SYNCS.EXCH.64 URZ, [UR4+0xe0], UR6 ;  /* 0x0000e00604ff75b2 */ /* 0x0006620008000100 */
[----:B------:R3:W1:Y:S01]  /*0950*/  SYNCS.EXCH.64 URZ, [UR4+0xd8], UR8 ;  /* 0x0000d80804ff75b2 */ /* 0x0006620008000100 */
[----:B------:R3:W1:Y:S01]  /*0960*/  SYNCS.EXCH.64 URZ, [UR4+0xe8], UR6 ;  /* 0x0000e80604ff75b2 */ /* 0x0006620008000100 */
[----:B------:R-:W-:Y:S01]  /*0970*/  NOP ;  /* 0x0000000000007918 */ /* 0x000fe20000000000 */
.L_x_11:
[----:B------:R-:W2:Y:S01]  /*0980*/  SHFL.IDX PT, R0, R77, RZ, 0x1f ;  /* 0x00001fff4d007589 */ /* 0x000ea200000e0000 */
[----:B------:R-:W-:Y:S01]  /*0990*/  NOP ;  /* 0x0000000000007918 */ /* 0x000fe20000000000 */
[----:B--2---:R-:W-:-:S13]  /*09a0*/  ISETP.NE.AND P0, PT, R0, 0x3, PT ;  /* 0x000000030000780c */ /* 0x004fda0003f05270 */
[----:B------:R-:W-:Y:S05]  /*09b0*/  @P0 BRA `(.L_x_12) ;  /* 0x00000000002c0947 */ /* 0x000fea0003800000 */
[----:B---3--:R-:W-:Y:S01]  /*09c0*/  UMOV UR6, 0x400 ;  /* 0x0000040000067882 */ /* 0x008fe20000000000 */
[----:B------:R-:W-:Y:S01]  /*09d0*/  UMOV UR4, 0x20 ;  /* 0x0000002000047882 */ /* 0x000fe20000000000 */
[----:B------:R-:W-:Y:S02]  /*09e0*/  ULEA UR6, UR46, UR6, 0x18 ;  /* 0x000000062e067291 */ /* 0x000fe4000f8ec0ff */
[----:B------:R-:W-:-:S04]  /*09f0*/  UIADD3 UR4, UPT, UPT, -UR4, 0x100000, URZ ;  /* 0x0010000004047890 */ /* 0x000fc8000fffe1ff */
[----:B------:R-:W-:Y:S02]  /*0a00*/  USHF.L.U32 UR5, UR4, 0xb, URZ ;  /* 0x0000000b04057899 */ /* 0x000fe400080006ff */
[----:B------:R-:W-:Y:S01]  /*0a10*/  USHF.L.U32 UR4, UR4, 0x1, URZ ;  /* 0x0000000104047899 */ /* 0x000fe200080006ff */
[----:B------:R-:W-:Y:S01]  /*0a20*/  ELECT P0, URZ, PT ;  /* 0x0000000000ff782f */ /* 0x000fe20003800000 */
[----:B------:R-:W2:Y:S10]  /*0a30*/  FENCE.VIEW.ASYNC.S ;  /* 0x00000000000073c6 */ /* 0x000eb40000000000 */
[----:B--2---:R2:W3:Y:S01]  /*0a40*/  SYNCS.EXCH.64 URZ, [UR6+0xf0], UR4 ;  /* 0x0000f00406ff75b2 */ /* 0x0044e20008000100 */
[----:B------:R2:W1:Y:S01]  /*0a50*/  SYNCS.EXCH.64 URZ, [UR6+0xf8], UR4 ;  /* 0x0000f80406ff75b2 */ /* 0x0004620008000100 */
[----:B------:R-:W-:Y:S01]  /*0a60*/  NOP ;  /* 0x0000000000007918 */ /* 0x000fe20000000000 */
.L_x_12:
[----:B------:R-:W4:Y:S01]  /*0a70*/  SHFL.IDX PT, R0, R77, RZ, 0x1f ;  /* 0x00001fff4d007589 */ /* 0x000f2200000e0000 */
[----:B------:R-:W-:Y:S01]  /*0a80*/  NOP ;  /* 0x0000000000007918 */ /* 0x000fe20000000000 */
[----:B----4-:R-:W-:-:S13]  /*0a90*/  ISETP.NE.AND P0, PT, R0, 0x4, PT ;  /* 0x000000040000780c */ /* 0x010fda0003f05270 */
[----:B------:R-:W-:Y:S05]  /*0aa0*/  @P0 BRA `(.L_x_13) ;  /* 0x0000000000480947 */ /* 0x000fea0003800000 */
[----:B--23--:R-:W-:Y:S01]  /*0ab0*/  UMOV UR4, 0x720 ;  /* 0x0000072000047882 */ /* 0x00cfe20000000000 */
[----:B------:R-:W-:Y:S01]  /*0ac0*/  UMOV UR6, 0x400 ;  /* 0x0000040000067882 */ /* 0x000fe20000000000 */
[----:B------:R-:W-:Y:S01]  /*0ad0*/  USEL UR4, UR4, 0x620, UP4 ;  /* 0x0000062004047887 */ /* 0x000fe2000a000000 */
        /* <DEDUP_REMOVED lines=9> */
[----:B------:R-:W2:Y:S02]  /*0b70*/  FENCE.VIEW.ASYNC.S ;  /* 0x00000000000073c6 */ /* 0x000ea40000000000 */
[----:B--2---:R4:W2:Y:S08]  /*0b80*/  SYNCS.EXCH.64 URZ, [UR6+0x100], UR8 ;  /* 0x0001000806ff75b2 */ /* 0x0048b00008000100 */
[----:B------:R4:W3:Y:S01]  /*0b90*/  SYNCS.EXCH.64 URZ, [UR6+0x110], UR4 ;  /* 0x0001100406ff75b2 */ /* 0x0008e20008000100 */
[----:B------:R4:W1:Y:S01]  /*0ba0*/  SYNCS.EXCH.64 URZ, [UR6+0x108], UR8 ;  /* 0x0001080806ff75b2 */ /* 0x0008620008000100 */
[----:B------:R4:W1:Y:S02]  /*0bb0*/  SYNCS.EXCH.64 URZ, [UR6+0x118], UR4 ;  /* 0x0001180406ff75b2 */ /* 0x0008640008000100 */
[----:B----4-:R-:W-:Y:S01]  /*0bc0*/  NOP ;  /* 0x0000000000007918 */ /* 0x010fe20000000000 */
.L_x_13:
[----:B------:R-:W4:Y:S01]  /*0bd0*/  SHFL.IDX PT, R0, R77, RZ, 0x1f ;  /* 0x00001fff4d007589 */ /* 0x000f2200000e0000 */
[----:B------:R-:W-:Y:S01]  /*0be0*/  NOP ;  /* 0x0000000000007918 */ /* 0x000fe20000000000 */
[----:B----4-:R-:W-:-:S13]  /*0bf0*/  ISETP.NE.AND P0, PT, R0, 0x5, PT ;  /* 0x000000050000780c */ /* 0x010fda0003f05270 */
[----:B------:R-:W-:Y:S05]  /*0c00*/  @P0 BRA `(.L_x_14) ;  /* 0x0000000000540947 */ /* 0x000fea0003800000 */
[----:B--23--:R-:W-:Y:S01]  /*0c10*/  UMOV UR4, 0x400 ;  /* 0x0000040000047882 */ /* 0x00cfe20000000000 */
        /* <DEDUP_REMOVED lines=14> */
[----:B------:R4:W1:Y:S01]  /*0d00*/  SYNCS.EXCH.64 URZ, [UR4+0x148], UR8 ;  /* 0x0001480804ff75b2 */ /* 0x0008620008000100 */
[----:B------:R4:W1:Y:S01]  /*0d10*/  SYNCS.EXCH.64 URZ, [UR4+0x130], UR6 ;  /* 0x0001300604ff75b2 */ /* 0x0008620008000100 */
[----:B------:R4:W1:Y:S01]  /*0d20*/  SYNCS.EXCH.64 URZ, [UR4+0x150], UR8 ;  /* 0x0001500804ff75b2 */ /* 0x0008620008000100 */
[----:B------:R4:W1:Y:S01]  /*0d30*/  SYNCS.EXCH.64 URZ, [UR4+0x138], UR6 ;  /* 0x0001380604ff75b2 */ /* 0x0008620008000100 */
[----:B------:R4:W1:Y:S02]  /*0d40*/  SYNCS.EXCH.64 URZ, [UR4+0x158], UR8 ;  /* 0x0001580804ff75b2 */ /* 0x0008640008000100 */
[----:B----4-:R-:W-:Y:S01]  /*0d50*/  NOP ;  /* 0x0000000000007918 */ /* 0x010fe20000000000 */
.L_x_14:
[----:B------:R-:W4:Y:S01]  /*0d60*/  SHFL.IDX PT, R0, R77, RZ, 0x1f ;  /* 0x00001fff4d007589 */ /* 0x000f2200000e0000 */
[----:B------:R-:W-:Y:S01]  /*0d70*/  ISETP.NE.OR P1, PT, RZ, UR18, !P1 ;  /* 0x00000012ff007c0c */ /* 0x000fe2000cf25670 */
[----:B------:R-:W-:Y:S01]  /*0d80*/  NOP ;  /* 0x0000000000007918 */ /* 0x000fe20000000000 */
[----:B----4-:R-:W-:-:S13]  /*0d90*/  ISETP.NE.AND P0, PT, R0, 0x3, PT ;  /* 0x000000030000780c */ /* 0x010fda0003f05270 */
[----:B------:R-:W-:Y:S05]  /*0da0*/  @P0 BRA `(.L_x_15) ;  /* 0x0000000000340947 */ /* 0x000fea0003800000 */
[----:B--23--:R-:W-:Y:S01]  /*0db0*/  UMOV UR4, 0x400 ;  /* 0x0000040000047882 */ /* 0x00cfe20000000000 */
[----:B------:R-:W-:Y:S01]  /*0dc0*/  UMOV UR6, 0x20 ;  /* 0x0000002000067882 */ /* 0x000fe20000000000 */
[----:B------:R-:W-:Y:S02]  /*0dd0*/  ULEA UR4, UR46, UR4, 0x18 ;  /* 0x000000042e047291 */ /* 0x000fe4000f8ec0ff */
[----:B------:R-:W-:-:S04]  /*0de0*/  UIADD3 UR6, UPT, UPT, -UR6, 0x100000, URZ ;  /* 0x0010000006067890 */ /* 0x000fc8000fffe1ff */
[----:B------:R-:W-:Y:S02]  /*0df0*/  USHF.L.U32 UR7, UR6, 0xb, URZ ;  /* 0x0000000b06077899 */ /* 0x000fe400080006ff */
[----:B------:R-:W-:Y:S01]  /*0e00*/  USHF.L.U32 UR6, UR6, 0x1, URZ ;  /* 0x0000000106067899 */ /* 0x000fe200080006ff */
[----:B------:R-:W-:Y:S01]  /*0e10*/  ELECT P0, URZ, PT ;  /* 0x0000000000ff782f */ /* 0x000fe20003800000 */
[----:B------:R-:W2:Y:S10]  /*0e20*/  FENCE.VIEW.ASYNC.S ;  /* 0x00000000000073c6 */ /* 0x000eb40000000000 */
[----:B--2---:R4:W2:Y:S01]  /*0e30*/  SYNCS.EXCH.64 URZ, [UR4+0x160], UR6 ;  /* 0x0001600604ff75b2 */ /* 0x0048a20008000100 */
[----:B------:R4:W3:Y:S01]  /*0e40*/  SYNCS.EXCH.64 URZ, [UR4+0x170], UR6 ;  /* 0x0001700604ff75b2 */ /* 0x0008e20008000100 */
[----:B------:R4:W1:Y:S01]  /*0e50*/  SYNCS.EXCH.64 URZ, [UR4+0x168], UR6 ;  /* 0x0001680604ff75b2 */ /* 0x0008620008000100 */
[----:B------:R4:W1:Y:S02]  /*0e60*/  SYNCS.EXCH.64 URZ, [UR4+0x178], UR6 ;  /* 0x0001780604ff75b2 */ /* 0x0008640008000100 */
[----:B----4-:R-:W-:Y:S01]  /*0e70*/  NOP ;  /* 0x0000000000007918 */ /* 0x010fe20000000000 */
.L_x_15:
[----:B------:R-:W-:Y:S01]  /*0e80*/  VOTEU.ALL UP0, P1 ;  /* 0x0000000000ff7886 */ /* 0x000fe20000800000 */
[----:B--23--:R-:W-:Y:S01]  /*0e90*/  UMOV UR4, 0x20 ;  /* 0x0000002000047882 */ /* 0x00cfe20000000000 */
[----:B------:R-:W2:Y:S01]  /*0ea0*/  LDCU UR7, c[0x0][0x36c] ;  /* 0x00006d80ff0777ac */ /* 0x000ea20008000800 */
[----:B------:R-:W-:Y:S01]  /*0eb0*/  NOP ;  /* 0x0000000000007918 */ /* 0x000fe20000000000 */
[----:B------:R-:W-:Y:S01]  /*0ec0*/  LOP3.LUT R0, R87, 0x1f, RZ, 0xc0, !PT ;  /* 0x0000001f57007812 */ /* 0x000fe200078ec0ff */
[----:B------:R-:W-:Y:S01]  /*0ed0*/  @!UP0 UMOV UR6, 0x400 ;  /* 0x0000040000068882 */ /* 0x000fe20000000000 */
[----:B------:R-:W-:-:S04]  /*0ee0*/  @!UP0 UIADD3 UR4, UPT, UPT, -UR4, 0x100000, URZ ;  /* 0x0010000004048890 */ /* 0x000fc8000fffe1ff */
[----:B------:R-:W-:Y:S02]  /*0ef0*/  @!UP0 USHF.L.U32 UR5, UR4, 0xb, URZ ;  /* 0x0000000b04058899 */ /* 0x000fe400080006ff */
[----:B------:R-:W-:Y:S02]  /*0f00*/  @!UP0 USHF.L.U32 UR4, UR4, 0x1, URZ ;  /* 0x0000000104048899 */ /* 0x000fe400080006ff */
[----:B------:R-:W-:Y:S01]  /*0f10*/  @!UP0 ULEA UR6, UR46, UR6, 0x18 ;  /* 0x000000062e068291 */ /* 0x000fe2000f8ec0ff */
[----:B------:R-:W-:Y:S01]  /*0f20*/  VOTEU.ALL UP0, P1 ;  /* 0x0000000000ff7886 */ /* 0x000fe20000800000 */
[----:B------:R-:W-:Y:S02]  /*0f30*/  UISETP.NE.AND UP5, UPT, UR18, URZ, UPT ;  /* 0x000000ff1200728c */ /* 0x000fe4000bfa5270 */
[----:B--2---:R-:W-:Y:S01]  /*0f40*/  UISETP.EQ.U32.AND UP6, UPT, UR7, 0x1, UPT ;  /* 0x000000010700788c */ /* 0x004fe2000bfc2070 */
[----:B------:R-:W2:Y:S07]  /*0f50*/  FENCE.VIEW.ASYNC.S ;  /* 0x00000000000073c6 */ /* 0x000eae0000000000 */
[----:B--2---:R2:W3:Y:S01]  /*0f60*/  @!UP0 SYNCS.EXCH.64 URZ, [UR6+0x180], UR4 ;  /* 0x0001800406ff85b2 */ /* 0x0044e20008000100 */
[----:B------:R-:W-:Y:S05]  /*0f70*/  BRA.U !UP6, `(.L_x_16) ;  /* 0x000000010e087547 */ /* 0x000fea000b800000 */
[----:B-1-3--:R-:W-:Y:S01]  /*0f80*/  UCGABAR_ARV ;  /* 0x00000000000079c7 */ /* 0x00afe20008000000 */
[----:B------:R-:W-:Y:S05]  /*0f90*/  BRA `(.L_x_17) ;  /* 0x0000000000047947 */ /* 0x000fea0003800000 */
.L_x_16:
[----:B-1-3--:R-:W-:Y:S01]  /*0fa0*/  NOP ;  /* 0x0000000000007918 */ /* 0x00afe20000000000 */
.L_x_17:
[----:B------:R-:W1:Y:S01]  /*0fb0*/  S2UR UR31, SR_CTAID.X ;  /* 0x00000000001f79c3 */ /* 0x000e620000002500 */
[----:B------:R-:W-:-:S05]  /*0fc0*/  CS2R.32 R78, SR_CgaSize ;  /* 0x00000000004e7805 */ /* 0x000fca0000008a00 */
[----:B------:R-:W-:-:S05]  /*0fd0*/  IMAD R78, R78, -0xa0, RZ ;  /* 0xffffff604e4e7824 */ /* 0x000fca00078e02ff */
[----:B--2---:R-:W-:-:S14]  /*0fe0*/  R2UR UR5, R78 ;  /* 0x000000004e0572ca */ /* 0x004fdc00000e0000 */
[----:B------:R-:W2:Y:S01]  /*0ff0*/  LDCU UR5, c[0x0][UR5+0x2b0] ;  /* 0x00005600050577ac */ /* 0x000ea20008000800 */
[----:B------:R-:W-:-:S05]  /*1000*/  CS2R.32 R78, SR_CgaSize ;  /* 0x00000000004e7805 */ /* 0x000fca0000008a00 */
[----:B------:R-:W-:-:S05]  /*1010*/  IMAD R78, R78, -0xa0, RZ ;  /* 0xffffff604e4e7824 */ /* 0x000fca00078e02ff */
[----:B------:R-:W-:-:S14]  /*1020*/  R2UR UR4, R78 ;  /* 0x000000004e0472ca */ /* 0x000fdc00000e0000 */
[----:B------:R-:W3:Y:S01]  /*1030*/  LDCU UR4, c[0x0][UR4+0x2b4] ;  /* 0x00005680040477ac */ /* 0x000ee20008000800 */
[----:B------:R-:W4:Y:S01]  /*1040*/  S2UR UR30, SR_CTAID.Y ;  /* 0x00000000001e79c3 */ /* 0x000f220000002600 */
[----:B------:R-:W-:-:S05]  /*1050*/  CS2R.32 R78, SR_CgaSize ;  /* 0x00000000004e7805 */ /* 0x000fca0000008a00 */
[----:B------:R-:W-:-:S05]  /*1060*/  IMAD R78, R78, -0xa0, RZ ;  /* 0xffffff604e4e7824 */ /* 0x000fca00078e02ff */
[----:B------:R-:W-:-:S14]  /*1070*/  R2UR UR7, R78 ;  /* 0x000000004e0772ca */ /* 0x000fdc00000e0000 */
[----:B------:R-:W3:Y:S01]  /*1080*/  LDCU UR7, c[0x0][UR7+0x2a4] ;  /* 0x00005480070777ac */ /* 0x000ee20008000800 */
[----:B------:R-:W-:-:S05]  /*1090*/  CS2R.32 R78, SR_CgaSize ;  /* 0x00000000004e7805 */ /* 0x000fca0000008a00 */
[----:B------:R-:W-:-:S05]  /*10a0*/  IMAD R78, R78, -0xa0, RZ ;  /* 0xffffff604e4e7824 */ /* 0x000fca00078e02ff */
[----:B------:R-:W-:-:S14]  /*10b0*/  R2UR UR63, R78 ;  /* 0x000000004e3f72ca */ /* 0x000fdc00000e0000 */
[----:B------:R-:W3:Y:S01]  /*10c0*/  LDCU UR63, c[0x0][UR63+0x2a0] ;  /* 0x000054003f3f77ac */ /* 0x000ee20008000800 */
[----:B------:R-:W-:Y:S01]  /*10d0*/  UISETP.GT.U32.AND UP0, UPT, UR45, 0xffff, UPT ;  /* 0x0000ffff2d00788c */ /* 0x000fe2000bf04070 */
[----:B------:R-:W3:Y:S01]  /*10e0*/  LDCU UR19, c[0x0][0xb24] ;  /* 0x00016480ff1377ac */ /* 0x000ee20008000800 */
[----:B------:R-:W3:Y:S01]  /*10f0*/  LDCU UR42, c[0x0][0xb24] ;  /* 0x00016480ff2a77ac */ /* 0x000ee20008000800 */
[----:B-1----:R-:W-:Y:S01]  /*1100*/  I2FP.F32.U32 R3, UR31 ;  /* 0x0000001f00037c45 */ /* 0x002fe20008201000 */
[----:B------:R-:W1:Y:S04]  /*1110*/  LDCU UR24, c[0x0][0xb30] ;  /* 0x00016600ff1877ac */ /* 0x000e680008000800 */
[----:B--2---:R-:W-:Y:S01]  /*1120*/  FMUL R3, R3, UR5 ;  /* 0x0000000503037c20 */ /* 0x004fe20008400000 */
[----:B------:R-:W-:Y:S01]  /*1130*/  USHF.L.U32 UR23, UR46, 0xa, URZ ;  /* 0x0000000a2e177899 */ /* 0x000fe200080006ff */
[----:B----4-:R-:W-:Y:S01]  /*1140*/  I2FP.F32.U32 R2, UR30 ;  /* 0x0000001e00027c45 */ /* 0x010fe20008201000 */
[----:B------:R-:W-:-:S03]  /*1150*/  USHF.L.U32 UR47, UR31, 0x6, URZ ;  /* 0x000000061f2f7899 */ /* 0x000fc600080006ff */
[----:B------:R-:W2:Y:S01]  /*1160*/  F2I.U32.TRUNC.NTZ R3, R3 ;  /* 0x0000000300037305 */ /* 0x000ea2000020f000 */
[----:B------:R-:W-:Y:S01]  /*1170*/  USEL UR22, UR45, 0xffff, !UP0 ;  /* 0x0000ffff2d167887 */ /* 0x000fe2000c000000 */
[----:B---3--:R-:W-:-:S06]  /*1180*/  FMUL R2, R2, UR4 ;  /* 0x0000000402027c20 */ /* 0x008fcc0008400000 */
[----:B------:R-:W3:Y:S01]  /*1190*/  F2I.U32.TRUNC.NTZ R2, R2 ;  /* 0x0000000200027305 */ /* 0x000ee2000020f000 */
[----:B--2---:R-:W-:Y:S02]  /*11a0*/  R2UR UR4, R3 ;  /* 0x00000000030472ca */ /* 0x004fe400000e0000 */
[----:B------:R-:W-:Y:S02]  /*11b0*/  PRMT R3, RZ, 0x7610, R3 ;  /* 0x00007610ff037816 */ /* 0x000fe40000000003 */
[----:B---3--:R-:W-:Y:S02]  /*11c0*/  R2UR UR6, R2 ;  /* 0x00000000020672ca */ /* 0x008fe400000e0000 */
[----:B------:R-:W-:-:S07]  /*11d0*/  PRMT R2, RZ, 0x7610, R2 ;  /* 0x00007610ff027816 */ /* 0x000fce0000000002 */
[----:B------:R-:W-:-:S04]  /*11e0*/  UIADD3 UR5, UPT, UPT, -UR4, URZ, URZ ;  /* 0x000000ff04057290 */ /* 0x000fc8000fffe1ff */
[----:B------:R-:W-:Y:S02]  /*11f0*/  UIMAD UR63, UR63, UR5, UR31 ;  /* 0x000000053f3f72a4 */ /* 0x000fe4000f8e021f */
[----:B------:R-:W-:-:S04]  /*1200*/  UIADD3 UR4, UPT, UPT, -UR6, URZ, URZ ;  /* 0x000000ff06047290 */ /* 0x000fc8000fffe1ff */
[----:B------:R-:W-:-:S06]  /*1210*/  UIMAD UR4, UR7, UR4, UR30 ;  /* 0x00000004070472a4 */ /* 0x000fcc000f8e021e */
[----:B------:R-:W-:Y:S01]  /*1220*/  IMAD.U32 R78, RZ, RZ, UR4 ;  /* 0x00000004ff4e7e24 */ /* 0x000fe2000f8e00ff */
[----:B-1----:R-:W-:Y:S06]  /*1230*/  BRA.U UP5, `(.L_x_18) ;  /* 0x0000000105687547 */ /* 0x002fec000b800000 */
[----:B------:R-:W-:Y:S01]  /*1240*/  R2UR UR4, R78 ;  /* 0x000000004e0472ca */ /* 0x000fe200000e0000 */
[----:B------:R-:W-:-:S12]  /*1250*/  ULOP3.LUT UR5, UR63, 0x4, URZ, 0x3c, !UPT ;  /* 0x000000043f057892 */ /* 0x000fd8000f8e3cff */
[----:B------:R-:W-:Y:S02]  /*1260*/  UISETP.NE.AND UP0, UPT, UR4, URZ, UPT ;  /* 0x000000ff0400728c */ /* 0x000fe4000bf05270 */
[----:B------:R-:W-:Y:S02]  /*1270*/  ULOP3.LUT UR4, UR63, 0x2, URZ, 0x3c, !UPT ;  /* 0x000000023f047892 */ /* 0x000fe4000f8e3cff */
[----:B------:R-:W-:-:S04]  /*1280*/  UISETP.GT.U32.AND UP2, UPT, UR63, 0x1, UP0 ;  /* 0x000000013f00788c */ /* 0x000fc80008744070 */
[----:B------:R-:W-:Y:S02]  /*1290*/  USEL UR8, URZ, 0x1, UP2 ;  /* 0x00000001ff087887 */ /* 0x000fe40009000000 */
[----:B------:R-:W-:Y:S02]  /*12a0*/  USEL UR7, URZ, 0x2, UP2 ;  /* 0x00000002ff077887 */ /* 0x000fe40009000000 */
[----:B------:R-:W-:Y:S02]  /*12b0*/  UISETP.GT.U32.AND UP2, UPT, UR4, 0x1, UP0 ;  /* 0x000000010400788c */ /* 0x000fe40008744070 */
[----:B------:R-:W-:Y:S02]  /*12c0*/  ULOP3.LUT UR4, UR63, 0x6, URZ, 0x3c, !UPT ;  /* 0x000000063f047892 */ /* 0x000fe4000f8e3cff */
[----:B------:R-:W-:Y:S02]  /*12d0*/  USEL UR6, URZ, 0x4, UP2 ;  /* 0x00000004ff067887 */ /* 0x000fe40009000000 */
[----:B------:R-:W-:-:S02]  /*12e0*/  USEL UR9, URZ, 0x8, UP2 ;  /* 0x00000008ff097887 */ /* 0x000fc40009000000 */
[----:B------:R-:W-:Y:S02]  /*12f0*/  UISETP.GT.U32.AND UP2, UPT, UR5, 0x1, UP0 ;  /* 0x000000010500788c */ /* 0x000fe40008744070 */
[----:B------:R-:W-:Y:S02]  /*1300*/  UISETP.GT.U32.AND UP0, UPT, UR4, 0x1, UP0 ;  /* 0x000000010400788c */ /* 0x000fe40008704070 */
[----:B------:R-:W-:Y:S02]  /*1310*/  USEL UR4, URZ, 0x10, UP2 ;  /* 0x00000010ff047887 */ /* 0x000fe40009000000 */
[----:B------:R-:W-:Y:S02]  /*1320*/  UIADD3 UR5, UPT, UPT, UR6, UR7, UR8 ;  /* 0x0000000706057290 */ /* 0x000fe4000fffe008 */
[----:B------:R-:W-:Y:S02]  /*1330*/  USEL UR7, URZ, 0x40, UP0 ;  /* 0x00000040ff077887 */ /* 0x000fe40008000000 */
[----:B------:R-:W-:-:S02]  /*1340*/  USEL UR8, URZ, 0x20, UP2 ;  /* 0x00000020ff087887 */ /* 0x000fc40009000000 */
[----:B------:R-:W-:Y:S02]  /*1350*/  UIADD3 UR5, UPT, UPT, UR4, UR5, UR9 ;  /* 0x0000000504057290 */ /* 0x000fe4000fffe009 */
[----:B------:R-:W-:Y:S02]  /*1360*/  ULOP3.LUT UR4, UR63, 0xfffffffe, URZ, 0xc0, !UPT ;  /* 0xfffffffe3f047892 */ /* 0x000fe4000f8ec0ff */
[----:B------:R-:W-:Y:S02]  /*1370*/  USEL UR6, URZ, 0x80, UP0 ;  /* 0x00000080ff067887 */ /* 0x000fe40008000000 */
[----:B------:R-:W-:-:S03]  /*1380*/  UIADD3 UR5, UPT, UPT, UR7, UR5, UR8 ;  /* 0x0000000507057290 */ /* 0x000fc6000fffe008 */
[----:B------:R-:W-:Y:S01]  /*1390*/  UMOV UR7, 0x3 ;  /* 0x0000000300077882 */ /* 0x000fe20000000000 */
[----:B------:R-:W-:Y:S02]  /*13a0*/  UIADD3 UR5, UPT, UPT, UR5, UR6, URZ ;  /* 0x0000000605057290 */ /* 0x000fe4000fffe0ff */
[----:B------:R-:W-:-:S04]  /*13b0*/  USHF.L.U32 UR4, UR7, UR4, URZ ;  /* 0x0000000407047299 */ /* 0x000fc800080006ff */
[----:B------:R-:W-:Y:S02]  /*13c0*/  MOV R3, UR5 ;  /* 0x0000000500037c02 */ /* 0x000fe40008000f00 */
[----:B------:R-:W-:-:S07]  /*13d0*/  IMAD.U32 R2, RZ, RZ, UR4 ;  /* 0x00000004ff027e24 */ /* 0x000fce000f8e00ff */
.L_x_18:
[----:B------:R-:W1:Y:S01]  /*13e0*/  S2UR UR36, SR_CTAID.Z ;  /* 0x00000000002479c3 */ /* 0x000e620000002700 */
[----:B------:R-:W-:Y:S01]  /*13f0*/  UISETP.GE.AND UP0, UPT, UR19, 0x1, UPT ;  /* 0x000000011300788c */ /* 0x000fe2000bf06270 */
[----:B------:R-:W-:-:S08]  /*1400*/  UMOV UR25, 0x55 ;  /* 0x0000005500197882 */ /* 0x000fd00000000000 */
[----:B------:R-:W-:Y:S05]  /*1410*/  BRA.U !UP0, `(.L_x_19) ;  /* 0x0000000108d07547 */ /* 0x000fea000b800000 */
[----:B------:R-:W2:Y:S01]  /*1420*/  LDCU.128 UR12, c[0x0][0xb10] ;  /* 0x00016200ff0c77ac */ /* 0x000ea20008000c00 */
[----:B------:R-:W3:Y:S01]  /*1430*/  LDCU UR6, c[0x0][0x370] ;  /* 0x00006e00ff0677ac */ /* 0x000ee20008000800 */
[----:B------:R-:W4:Y:S01]  /*1440*/  LDCU UR7, c[0x0][0x374] ;  /* 0x00006e80ff0777ac */ /* 0x000f220008000800 */
[----:B------:R-:W1:Y:S01]  /*1450*/  LDCU UR20, c[0x0][0xb0c] ;  /* 0x00016180ff1477ac */ /* 0x000e620008000800 */
[----:B------:R-:W1:Y:S01]  /*1460*/  LDCU UR21, c[0x0][0xb20] ;  /* 0x00016400ff1577ac */ /* 0x000e620008000800 */
[----:B------:R-:W1:Y:S01]  /*1470*/  LDCU.64 UR8, c[0x0][0xb28] ;  /* 0x00016500ff0877ac */ /* 0x000e620008000a00 */
[----:B--2---:R-:W-:Y:S02]  /*1480*/  UISETP.NE.AND UP3, UPT, UR14, 0x1, UPT ;  /* 0x000000010e00788c */ /* 0x004fe4000bf65270 */
[----:B----4-:R-:W-:Y:S02]  /*1490*/  UIMAD.WIDE.U32 UR10, UR7, UR15, URZ ;  /* 0x0000000f070a72a5 */ /* 0x010fe4000f8e00ff */
[----:B---3--:R-:W-:-:S02]  /*14a0*/  UIMAD.WIDE.U32 UR16, UR6, UR12, URZ ;  /* 0x0000000c061072a5 */ /* 0x008fc4000f8e00ff */
[----:B-1----:R-:W-:Y:S02]  /*14b0*/  UISETP.NE.AND UP0, UPT, UR20, 0x1, UPT ;  /* 0x000000011400788c */ /* 0x002fe4000bf05270 */
[----:B------:R-:W-:Y:S01]  /*14c0*/  UIMAD.WIDE.U32 UR4, UR31, UR12, URZ ;  /* 0x0000000c1f0472a5 */ /* 0x000fe2000f8e00ff */
[----:B------:R-:W-:Y:S02]  /*14d0*/  UMOV UR10, UR11 ;  /* 0x0000000b000a7c82 */ /* 0x000fe40008000000 */
[----:B------:R-:W-:Y:S01]  /*14e0*/  UMOV UR16, UR17 ;  /* 0x0000001100107c82 */ /* 0x000fe20008000000 */
[----:B------:R-:W-:Y:S02]  /*14f0*/  @UP3 USHF.R.U32.HI UR7, URZ, UR21, UR10 ;  /* 0x00000015ff073299 */ /* 0x000fe4000801160a */
[----:B------:R-:W-:Y:S02]  /*1500*/  UISETP.NE.AND UP2, UPT, UR19, 0x1, UPT ;  /* 0x000000011300788c */ /* 0x000fe4000bf45270 */
[----:B------:R-:W-:-:S02]  /*1510*/  USHF.R.U32.HI UR5, URZ, UR13, UR5 ;  /* 0x0000000dff057299 */ /* 0x000fc40008011605 */
[----:B------:R-:W-:Y:S02]  /*1520*/  @UP0 USHF.R.U32.HI UR6, URZ, UR13, UR16 ;  /* 0x0000000dff060299 */ /* 0x000fe40008011610 */
[----:B------:R-:W-:Y:S02]  /*1530*/  UIMAD.WIDE.U32 UR12, UR30, UR15, URZ ;  /* 0x0000000f1e0c72a5 */ /* 0x000fe4000f8e00ff */
[----:B------:R-:W-:Y:S02]  /*1540*/  UIMAD.WIDE.U32 UR10, UR7, UR8, URZ ;  /* 0x00000008070a72a5 */ /* 0x000fe4000f8e00ff */
[----:B------:R-:W-:Y:S02]  /*1550*/  UIMAD.WIDE.U32 UR16, UR6, UR8, URZ ;  /* 0x00000008061072a5 */ /* 0x000fe4000f8e00ff */
[----:B------:R-:W-:Y:S01]  /*1560*/  USEL UR5, UR31, UR5, !UP0 ;  /* 0x000000051f057287 */ /* 0x000fe2000c000000 */
[----:B------:R-:W-:Y:S02]  /*1570*/  UMOV UR4, UR13 ;  /* 0x0000000d00047c82 */ /* 0x000fe40008000000 */
[----:B------:R-:W-:Y:S01]  /*1580*/  UMOV UR10, UR11 ;  /* 0x0000000b000a7c82 */ /* 0x000fe20008000000 */
[----:B------:R-:W-:-:S02]  /*1590*/  USHF.R.U32.HI UR4, URZ, UR21, UR4 ;  /* 0x00000015ff047299 */ /* 0x000fc40008011604 */
[----:B------:R-:W-:Y:S01]  /*15a0*/  @UP2 USHF.R.U32.HI UR7, URZ, UR9, UR10 ;  /* 0x00000009ff072299 */ /* 0x000fe2000801160a */
[----:B------:R-:W-:Y:S01]  /*15b0*/  UMOV UR16, UR17 ;  /* 0x0000001100107c82 */ /* 0x000fe20008000000 */
[----:B------:R-:W-:Y:S02]  /*15c0*/  USEL UR4, UR30, UR4, !UP3 ;  /* 0x000000041e047287 */ /* 0x000fe4000d800000 */
[----:B------:R-:W-:Y:S02]  /*15d0*/  @UP2 USHF.R.U32.HI UR6, URZ, UR9, UR16 ;  /* 0x00000009ff062299 */ /* 0x000fe40008011610 */
[----:B------:R-:W-:Y:S02]  /*15e0*/  UIMAD UR7, UR7, UR19, URZ ;  /* 0x00000013070772a4 */ /* 0x000fe4000f8e02ff */
[----:B------:R-:W-:Y:S02]  /*15f0*/  UIMAD UR12, UR6, UR19, URZ ;  /* 0x00000013060c72a4 */ /* 0x000fe4000f8e02ff */
[----:B------:R-:W-:-:S02]  /*1600*/  UISETP.GE.AND UP0, UPT, UR4, UR7, UPT ;  /* 0x000000070400728c */ /* 0x000fc4000bf06270 */
[----:B------:R-:W-:Y:S02]  /*1610*/  UIMAD.WIDE.U32 UR10, UR4, UR8, URZ ;  /* 0x00000008040a72a5 */ /* 0x000fe4000f8e00ff */
[----:B------:R-:W-:Y:S02]  /*1620*/  UISETP.GE.OR UP0, UPT, UR5, UR12, UP0 ;  /* 0x0000000c0500728c */ /* 0x000fe40008706670 */
[----:B------:R-:W-:Y:S02]  /*1630*/  UIMAD.WIDE.U32 UR12, UR5, UR8, URZ ;  /* 0x00000008050c72a5 */ /* 0x000fe4000f8e00ff */
[----:B------:R-:W-:Y:S01]  /*1640*/  UIADD3 UR10, UPT, UPT, -UR4, URZ, URZ ;  /* 0x000000ff040a7290 */ /* 0x000fe2000fffe1ff */
[----:B------:R-:W-:Y:S01]  /*1650*/  UMOV UR8, UR11 ;  /* 0x0000000b00087c82 */ /* 0x000fe20008000000 */
[----:B------:R-:W-:Y:S02]  /*1660*/  UIADD3 UR11, UPT, UPT, -UR5, URZ, URZ ;  /* 0x000000ff050b7290 */ /* 0x000fe4000fffe1ff */
[----:B------:R-:W-:-:S03]  /*1670*/  USHF.R.U32.HI UR8, URZ, UR9, UR8 ;  /* 0x00000009ff087299 */ /* 0x000fc60008011608 */
[----:B------:R-:W-:Y:S01]  /*1680*/  @!UP0 UMOV UR7, UR13 ;  /* 0x0000000d00078c82 */ /* 0x000fe20008000000 */
[----:B------:R-:W-:Y:S02]  /*1690*/  UIMAD UR30, UR14, UR10, UR30 ;  /* 0x0000000a0e1e72a4 */ /* 0x000fe4000f8e021e */
[----:B------:R-:W-:Y:S02]  /*16a0*/  USEL UR8, UR4, UR8, !UP2 ;  /* 0x0000000804087287 */ /* 0x000fe4000d000000 */
[----:B------:R-:W-:Y:S02]  /*16b0*/  @!UP0 USHF.R.U32.HI UR7, URZ, UR9, UR7 ;  /* 0x00000009ff078299 */ /* 0x000fe40008011607 */
[----:B------:R-:W-:Y:S02]  /*16c0*/  UIADD3 UR9, UPT, UPT, -UR8, URZ, URZ ;  /* 0x000000ff08097290 */ /* 0x000fe4000fffe1ff */
[----:B------:R-:W-:Y:S02]  /*16d0*/  @!UP0 USEL UR7, UR5, UR7, !UP2 ;  /* 0x0000000705078287 */ /* 0x000fe4000d000000 */
[----:B------:R-:W-:-:S02]  /*16e0*/  UIMAD UR9, UR19, UR9, UR4 ;  /* 0x00000009130972a4 */ /* 0x000fc4000f8e0204 */
[----:B------:R-:W-:Y:S02]  /*16f0*/  @!UP0 UIADD3 UR8, UPT, UPT, UR8, -UR7, URZ ;  /* 0x8000000708088290 */ /* 0x000fe4000fffe0ff */
[----:B------:R-:W-:Y:S02]  /*1700*/  @!UP0 UIMAD UR6, UR9, UR6, UR7 ;  /* 0x00000006090682a4 */ /* 0x000fe4000f8e0207 */
[----:B------:R-:W-:Y:S02]  /*1710*/  @!UP0 UIMAD UR4, UR8, UR19, UR5 ;  /* 0x00000013080482a4 */ /* 0x000fe4000f8e0205 */
[----:B------:R-:W-:Y:S02]  /*1720*/  UIMAD UR31, UR20, UR11, UR31 ;  /* 0x0000000b141f72a4 */ /* 0x000fe4000f8e021f */
[----:B------:R-:W-:Y:S01]  /*1730*/  UIMAD UR30, UR4, UR14, UR30 ;  /* 0x0000000e041e72a4 */ /* 0x000fe2000f8e021e */
[----:B------:R-:W-:Y:S02]  /*1740*/  @!UP0 UMOV UR5, UR6 ;  /* 0x0000000600058c82 */ /* 0x000fe40008000000 */
[----:B------:R-:W-:-:S12]  /*1750*/  UIMAD UR31, UR5, UR20, UR31 ;  /* 0x00000014051f72a4 */ /* 0x000fd8000f8e021f */
.L_x_19:
[----:B------:R-:W-:Y:S02]  /*1760*/  UISETP.NE.AND UP2, UPT, UR24, 0x1, UPT ;  /* 0x000000011800788c */ /* 0x000fe4000bf45270 */
[----:B------:R-:W-:Y:S02]  /*1770*/  ULOP3.LUT UR22, UR22, 0xffff, URZ, 0xc0, !UPT ;  /* 0x0000ffff16167892 */ /* 0x000fe4000f8ec0ff */
[----:B------:R-:W-:Y:S02]  /*1780*/  UISETP.NE.AND UP0, UPT, UR18, 0x2, UPT ;  /* 0x000000021200788c */ /* 0x000fe4000bf05270 */
[----:B------:R-:W-:Y:S02]  /*1790*/  ULOP3.LUT UR23, UR23, 0x1800, URZ, 0xc0, !UPT ;  /* 0x0000180017177892 */ /* 0x000fe4000f8ec0ff */
[----:B------:R-:W-:Y:S02]  /*17a0*/  ULOP3.LUT UR47, UR47, 0x40, URZ, 0xc0, !UPT ;  /* 0x000000402f2f7892 */ /* 0x000fe4000f8ec0ff */
[----:B------:R-:W-:Y:S01]  /*17b0*/  USHF.L.U32 UR22, UR25, UR22, URZ ;  /* 0x0000001619167299 */ /* 0x000fe200080006ff */
[----:B------:R-:W-:Y:S11]  /*17c0*/  BRA.U UP2, `(.L_x_20) ;  /* 0x0000000102407547 */ /* 0x000ff6000b800000 */
[----:B------:R-:W2:Y:S01]  /*17d0*/  LDCU.128 UR8, c[0x0][0xb10] ;  /* 0x00016200ff0877ac */ /* 0x000ea20008000c00 */
[----:B------:R-:W3:Y:S01]  /*17e0*/  LDCU UR12, c[0x0][0xb0c] ;  /* 0x00016180ff0c77ac */ /* 0x000ee20008000800 */
[----:B------:R-:W4:Y:S01]  /*17f0*/  LDCU UR13, c[0x0][0xb20] ;  /* 0x00016400ff0d77ac */ /* 0x000f220008000800 */
[----:B--2---:R-:W-:Y:S02]  /*1800*/  UIMAD.WIDE.U32 UR4, UR31, UR8, URZ ;  /* 0x000000081f0472a5 */ /* 0x004fe4000f8e00ff */
[----:B------:R-:W-:Y:S02]  /*1810*/  UIMAD.WIDE.U32 UR6, UR30, UR11, URZ ;  /* 0x0000000b1e0672a5 */ /* 0x000fe4000f8e00ff */
[----:B---3--:R-:W-:Y:S02]  /*1820*/  UISETP.NE.AND UP2, UPT, UR12, 0x1, UPT ;  /* 0x000000010c00788c */ /* 0x008fe4000bf45270 */
[----:B------:R-:W-:-:S03]  /*1830*/  USHF.R.U32.HI UR5, URZ, UR9, UR5 ;  /* 0x00000009ff057299 */ /* 0x000fc60008011605 */
[----:B------:R-:W-:Y:S01]  /*1840*/  UMOV UR4, UR7 ;  /* 0x0000000700047c82 */ /* 0x000fe20008000000 */
[----:B------:R-:W-:Y:S02]  /*1850*/  USEL UR5, UR31, UR5, !UP2 ;  /* 0x000000051f057287 */ /* 0x000fe4000d000000 */
[----:B------:R-:W-:Y:S02]  /*1860*/  UISETP.NE.AND UP2, UPT, UR10, 0x1, UPT ;  /* 0x000000010a00788c */ /* 0x000fe4000bf45270 */
[----:B----4-:R-:W-:-:S04]  /*1870*/  USHF.R.U32.HI UR4, URZ, UR13, UR4 ;  /* 0x0000000dff047299 */ /* 0x010fc80008011604 */
[----:B------:R-:W-:-:S04]  /*1880*/  USEL UR4, UR30, UR4, !UP2 ;  /* 0x000000041e047287 */ /* 0x000fc8000d000000 */
[----:B------:R-:W-:Y:S02]  /*1890*/  UIADD3 UR6, UPT, UPT, UR5, -UR4, URZ ;  /* 0x8000000405067290 */ /* 0x000fe4000fffe0ff */
[----:B------:R-:W-:Y:S02]  /*18a0*/  UIADD3 UR4, UPT, UPT, -UR5, UR4, URZ ;  /* 0x0000000405047290 */ /* 0x000fe4000fffe1ff */
[----:B------:R-:W-:Y:S02]  /*18b0*/  UIMAD UR30, UR6, UR10, UR30 ;  /* 0x0000000a061e72a4 */ /* 0x000fe4000f8e021e */
[----:B------:R-:W-:-:S12]  /*18c0*/  UIMAD UR31, UR4, UR12, UR31 ;  /* 0x0000000c041f72a4 */ /* 0x000fd8000f8e021f */
.L_x_20:
[----:B------:R-:W-:Y:S05]  /*18d0*/  BRA.U !UP6, `(.L_x_21) ;  /* 0x000000010e0c7547 */ /* 0x000fea000b800000 */
[----:B------:R-:W-:Y:S01]  /*18e0*/  UCGABAR_WAIT ;  /* 0x0000000000007dc7 */ /* 0x000fe20008000000 */
[----:B------:R-:W-:Y:S01]  /*18f0*/  CCTL.IVALL ;  /* 0x00000000ff00798f */ /* 0x000fe20002000000 */
[----:B------:R-:W-:Y:S05]  /*1900*/  BRA `(.L_x_22) ;  /* 0x0000000000047947 */ /* 0x000fea0003800000 */
.L_x_21:
[----:B------:R-:W-:Y:S06]  /*1910*/  BAR.SYNC.DEFER_BLOCKING 0x0 ;  /* 0x0000000000007b1d */ /* 0x000fec0000010000 */
.L_x_22:
[----:B------:R-:W-:Y:S05]  /*1920*/  BRA.U UP0, `(.L_x_23) ;  /* 0x00000019001c7547 */ /* 0x000fea000b800000 */
[----:B------:R-:W2:Y:S01]  /*1930*/  LDCU UR6, c[0x0][0x38c] ;  /* 0x00007180ff0677ac */ /* 0x000ea20008000800 */
[----:B------:R-:W-:Y:S01]  /*1940*/  PLOP3.LUT P1, PT, PT, PT, UP4, 0x80, 0x8 ;  /* 0x000000000008781c */ /* 0x000fe20003f2f048 */
[----:B------:R-:W-:Y:S01]  /*1950*/  IMAD.MOV.U32 R12, RZ, RZ, 0x1 ;  /* 0x00000001ff0c7424 */ /* 0x000fe200078e00ff */
[----:B------:R-:W-:Y:S02]  /*1960*/  ISETP.NE.AND P2, PT, R0, RZ, P3 ;  /* 0x000000ff0000720c */ /* 0x000fe40001f45270 */
[----:B------:R-:W-:Y:S02]  /*1970*/  CS2R R10, SRZ ;  /* 0x00000000000a7805 */ /* 0x000fe4000001ff00 */
[----:B------:R-:W-:Y:S01]  /*1980*/  PLOP3.LUT P1, PT, P1, PT, PT, 0x8, 0x80 ;  /* 0x000000000080781c */ /* 0x000fe20000f2e170 */
[----:B------:R-:W-:Y:S01]  /*1990*/  IMAD.MOV.U32 R9, RZ, RZ, RZ ;  /* 0x000000ffff097224 */ /* 0x000fe200078e00ff */
[----:B------:R-:W3:Y:S01]  /*19a0*/  LDCU UR39, c[0x0][0x370] ;  /* 0x00006e00ff2777ac */ /* 0x000ee20008000800 */
[----:B------:R-:W-:Y:S01]  /*19b0*/  IMAD.MOV.U32 R8, RZ, RZ, 0x1 ;  /* 0x00000001ff087424 */ /* 0x000fe200078e00ff */
[----:B------:R-:W4:Y:S01]  /*19c0*/  LDCU.64 UR26, c[0x0][0x348] ;  /* 0x00006900ff1a77ac */ /* 0x000f220008000a00 */
[----:B------:R-:W-:Y:S01]  /*19d0*/  ULEA.HI UR44, UR23, UR47, URZ, 0x19 ;  /* 0x0000002f172c7291 */ /* 0x000fe2000f8fc8ff */
[----:B------:R-:W1:Y:S01]  /*19e0*/  LDCU UR38, c[0x0][0x374] ;  /* 0x00006e80ff2677ac */ /* 0x000e620008000800 */
[----:B--2---:R-:W-:-:S02]  /*19f0*/  UIADD3 UR5, UPT, UPT, UR6, 0x7f, URZ ;  /* 0x0000007f06057890 */ /* 0x004fc4000fffe0ff */
[----:B------:R-:W-:Y:S02]  /*1a00*/  UIADD3 UR48, UPT, UPT, UR6, 0xfe, URZ ;  /* 0x000000fe06307890 */ /* 0x000fe4000fffe0ff */
[----:B------:R-:W-:Y:S01]  /*1a10*/  USHF.R.S32.HI UR4, URZ, 0x1f, UR5 ;  /* 0x0000001fff047899 */ /* 0x000fe20008011405 */
[----:B------:R-:W-:-:S03]  /*1a20*/  UMOV UR7, URZ ;  /* 0x000000ff00077c82 */ /* 0x000fc60008000000 */
[----:B------:R-:W-:Y:S02]  /*1a30*/  ULEA.HI UR4, UR4, UR5, URZ, 0x7 ;  /* 0x0000000504047291 */ /* 0x000fe4000f8f38ff */
[----:B------:R-:W-:Y:S02]  /*1a40*/  UIADD3 UR5, UPT, UPT, UR6, -0x1, URZ ;  /* 0xffffffff06057890 */ /* 0x000fe4000fffe0ff */
[----:B------:R-:W-:Y:S02]  /*1a50*/  USHF.R.S32.HI UR41, URZ, 0x7, UR4 ;  /* 0x00000007ff297899 */ /* 0x000fe40008011404 */
[----:B------:R-:W-:Y:S02]  /*1a60*/  UISETP.GE.U32.AND UP1, UPT, UR5, -0xff, UPT ;  /* 0xffffff010500788c */ /* 0x000fe4000bf26070 */
[----:B------:R-:W-:-:S04]  /*1a70*/  UISETP.LT.U32.AND UP0, UPT, UR41, 0xd, UPT ;  /* 0x0000000d2900788c */ /* 0x000fc8000bf01070 */
[----:B------:R-:W-:Y:S02]  /*1a80*/  USEL UR40, UR41, 0xd, UP0 ;  /* 0x0000000d29287887 */ /* 0x000fe40008000000 */
[----:B------:R-:W-:Y:S02]  /*1a90*/  UISETP.NE.AND UP0, UPT, UR18, URZ, UPT ;  /* 0x000000ff1200728c */ /* 0x000fe4000bf05270 */
[----:B------:R-:W-:Y:S02]  /*1aa0*/  UIADD3 UR4, UPT, UPT, UR40, -0x1, URZ ;  /* 0xffffffff28047890 */ /* 0x000fe4000fffe0ff */
[----:B------:R-:W-:Y:S02]  /*1ab0*/  @UP1 UIADD3 UR4, UPT, UPT, UR40, URZ, URZ ;  /* 0x000000ff28041290 */ /* 0x000fe4000fffe0ff */
[----:B------:R-:W-:Y:S02]  /*1ac0*/  USEL UR24, UR43, 0x2, UP0 ;  /* 0x000000022b187887 */ /* 0x000fe40008000000 */
[----:B------:R-:W-:-:S02]  /*1ad0*/  UIADD3 UR45, UPT, UPT, UR41, -UR40, URZ ;  /* 0x80000028292d7290 */ /* 0x000fc4000fffe0ff */
[----:B------:R-:W-:Y:S02]  /*1ae0*/  UIADD3 UR28, UPT, UPT, UR4, 0x1, URZ ;  /* 0x00000001041c7890 */ /* 0x000fe4000fffe0ff */
[----:B-1-34-:R-:W-:-:S12]  /*1af0*/  UIADD3 UR43, UPT, UPT, -UR4, URZ, URZ ;  /* 0x000000ff042b7290 */ /* 0x01afd8000fffe1ff */
.L_x_43:
[----:B------:R-:W-:Y:S01]  /*1b00*/  UISETP.NE.AND UP0, UPT, UR46, URZ, UPT ;  /* 0x000000ff2e00728c */ /* 0x000fe2000bf05270 */
[----:B------:R-:W1:Y:S08]  /*1b10*/  S2UR UR46, SR_CgaCtaId ;  /* 0x00000000002e79c3 */ /* 0x000e700000008800 */
[----:B------:R-:W-:Y:S05]  /*1b20*/  BRA.U UP0, `(.L_x_24) ;  /* 0x0000000100347547 */ /* 0x000fea000b800000 */
[----:B------:R-:W2:Y:S01]  /*1b30*/  S2R R0, SR_CgaCtaId ;  /* 0x0000000000007919 */ /* 0x000ea20000008800 */
[----:B------:R-:W-:-:S04]  /*1b40*/  MOV R2, 0x400 ;  /* 0x0000040000027802 */ /* 0x000fc80000000f00 */
[----:B--2---:R-:W-:Y:S02]  /*1b50*/  LEA R0, R0, R2, 0x18 ;  /* 0x0000000200007211 */ /* 0x004fe400078ec0ff */
[----:B------:R-:W-:-:S03]  /*1b60*/  SHF.L.U32 R2, R8, 0x1f, RZ ;  /* 0x0000001f08027819 */ /* 0x000fc600000006ff */
[----:B------:R-:W-:-:S04]  /*1b70*/  IMAD R0, R9, 0x8, R0 ;  /* 0x0000000809007824 */ /* 0x000fc800078e0200 */
[----:B------:R-:W2:Y:S02]  /*1b80*/  SYNCS.PHASECHK.TRANS64.TRYWAIT P0, [R0+URZ+0x170], R2 ;  /* 0x00017002000075a7 */ /* 0x000ea400080011ff */
[----:B--2---:R-:W-:Y:S05]  /*1b90*/  @!P0 BRA `(.L_x_25) ;  /* 0x0000006800dc8947 */ /* 0x004fea0003800000 */
.L_x_133:
[----:B------:R-:W-:Y:S01]  /*1ba0*/  VIADD R9, R9, 0x1 ;  /* 0x0000000109097836 */ /* 0x000fe20000000000 */
[----:B------:R2:W-:Y:S04]  /*1bb0*/  SYNCS.ARRIVE.TRANS64.A1T0 RZ, [R0+URZ+0x160], RZ ;  /* 0x000160ff00ff79a7 */ /* 0x0005e800081000ff */
[----:B------:R-:W-:-:S04]  /*1bc0*/  ISETP.NE.AND P0, PT, R9, 0x2, PT ;  /* 0x000000020900780c */ /* 0x000fc80003f05270 */
[----:B------:R-:W-:Y:S02]  /*1bd0*/  SEL R9, R9, RZ, P0 ;  /* 0x000000ff09097207 */ /* 0x000fe40000000000 */
[----:B--2---:R-:W-:-:S04]  /*1be0*/  SEL R0, RZ, 0x1, P0 ;  /* 0x00000001ff007807 */ /* 0x004fc80000000000 */
[----:B------:R-:W-:-:S07]  /*1bf0*/  LOP3.LUT R8, R8, R0, RZ, 0x3c, !PT ;  /* 0x0000000008087212 */ /* 0x000fce00078e3cff */
.L_x_24:
[----:B------:R-:W-:Y:S01]  /*1c00*/  UMOV UR6, 0x400 ;  /* 0x0000040000067882 */ /* 0x000fe20000000000 */
[----:B------:R-:W-:Y:S01]  /*1c10*/  UISETP.GE.U32.AND UP0, UPT, UR48, 0xff, UPT ;  /* 0x000000ff3000788c */ /* 0x000fe2000bf06070 */
[----:B------:R-:W-:Y:S01]  /*1c20*/  SHF.L.U32 R0, R12, 0x1f, RZ ;  /* 0x0000001f0c007819 */ /* 0x000fe200000006ff */
[----:B-1----:R-:W-:Y:S02]  /*1c30*/  ULEA UR6, UR46, UR6, 0x18 ;  /* 0x000000062e067291 */ /* 0x002fe4000f8ec0ff */
[----:B------:R-:W-:Y:S02]  /*1c40*/  ULEA UR11, UR30, UR44, 0x7 ;  /* 0x0000002c1e0b7291 */ /* 0x000fe4000f8e38ff */
[----:B------:R-:W-:Y:S01]  /*1c50*/  ULEA UR4, UR7, UR6, 0x3 ;  /* 0x0000000607047291 */ /* 0x000fe2000f8e18ff */
[----:B------:R-:W-:-:S08]  /*1c60*/  UMOV UR13, URZ ;  /* 0x000000ff000d7c82 */ /* 0x000fd00008000000 */
[----:B------:R1:W2:Y:S01]  /*1c70*/  SYNCS.PHASECHK.TRANS64.TRYWAIT P0, [UR4+0x68], R0 ;  /* 0x00006800ff0075a7 */ /* 0x0002a20008001104 */
[----:B------:R-:W-:-:S04]  /*1c80*/  ULEA.HI UR4, UR31, UR31, URZ, 0x1 ;  /* 0x0000001f1f047291 */ /* 0x000fc8000f8f08ff */
[----:B------:R-:W-:-:S04]  /*1c90*/  USHF.L.U32 UR4, UR4, 0x6, URZ ;  /* 0x0000000604047899 */ /* 0x000fc800080006ff */
[----:B------:R-:W-:Y:S01]  /*1ca0*/  ULOP3.LUT UR35, UR47, 0xffffff80, UR4, 0xf8, !UPT ;  /* 0xffffff802f237892 */ /* 0x000fe2000f8ef804 */
[----:B------:R-:W-:Y:S11]  /*1cb0*/  BRA.U !UP0, `(.L_x_26) ;  /* 0x0000000108c47547 */ /* 0x000ff6000b800000 */
[----:B------:R-:W-:Y:S01]  /*1cc0*/  UMOV UR16, UR43 ;  /* 0x0000002b00107c82 */ /* 0x000fe20008000000 */
[----:B------:R-:W-:Y:S01]  /*1cd0*/  UMOV UR4, UR7 ;  /* 0x0000000700047c82 */ /* 0x000fe20008000000 */
[----:B------:R-:W-:-:S05]  /*1ce0*/  UMOV UR34, URZ ;  /* 0x000000ff00227c82 */ /* 0x000fca0008000000 */
.L_x_32:
[----:B------:R-:W-:Y:S01]  /*1cf0*/  ULEA UR33, UR4, UR6, 0x3 ;  /* 0x0000000604217291 */ /* 0x000fe2000f8e18ff */
[----:B------:R-:W-:Y:S01]  /*1d00*/  @P3 MOV R2, 0x8000 ;  /* 0x0000800000023802 */ /* 0x000fe20000000f00 */
[----:B--234-:R-:W-:Y:S10]  /*1d10*/  @P0 BRA `(.L_x_27) ;  /* 0x00000000000c0947 */ /* 0x01cff40003800000 */
[----:B------:R-:W-:-:S04]  /*1d20*/  SHF.L.U32 R3, R12, 0x1f, RZ ;  /* 0x0000001f0c037819 */ /* 0x000fc800000006ff */
[----:B------:R-:W2:Y:S02]  /*1d30*/  SYNCS.PHASECHK.TRANS64.TRYWAIT P0, [UR33+0x68], R3 ;  /* 0x00006803ff0075a7 */ /* 0x000ea40008001121 */
[----:B--2---:R-:W-:Y:S05]  /*1d40*/  @!P0 BRA `(.L_x_28) ;  /* 0x0000006800848947 */ /* 0x004fea0003800000 */
.L_x_27:
[----:B------:R2:W-:Y:S01]  /*1d50*/  @P3 SYNCS.ARRIVE.TRANS64 RZ, [UR33], R2 ;  /* 0x00000002ffff39a7 */ /* 0x0005e20008000021 */
[----:B------:R-:W-:Y:S02]  /*1d60*/  ULOP3.LUT UR5, UR24, 0x2, URZ, 0xfc, !UPT ;  /* 0x0000000218057892 */ /* 0x000fe4000f8efcff */
[----:B------:R-:W-:Y:S02]  /*1d70*/  UIADD3 UR16, UPT, UPT, UR16, 0x1, URZ ;  /* 0x0000000110107890 */ /* 0x000fe4000fffe0ff */
[----:B------:R-:W-:Y:S02]  /*1d80*/  UISETP.NE.AND UP0, UPT, UR5, 0x2, UPT ;  /* 0x000000020500788c */ /* 0x000fe4000bf05270 */
[----:B------:R-:W-:-:S07]  /*1d90*/  UISETP.NE.AND UP2, UPT, UR16, 0x1, UPT ;  /* 0x000000011000788c */ /* 0x000fce000bf45270 */
[----:B------:R-:W-:Y:S05]  /*1da0*/  BRA.U UP0, `(.L_x_29) ;  /* 0x0000000100047547 */ /* 0x000fea000b800000 */
[----:B------:R-:W-:Y:S05]  /*1db0*/  BPT.TRAP 0x1 ;  /* 0x000000040000795c */ /* 0x000fea0000300000 */
.L_x_29:
[----:B------:R-:W-:Y:S04]  /*1dc0*/  BSSY.RECONVERGENT B0, `(.L_x_30) ;  /* 0x0000003000007945 */ /* 0x000fe80003800200 */
[----:B------:R-:W-:Y:S05]  /*1dd0*/  @!P2 BRA `(.L_x_31) ;  /* 0x000000000004a947 */ /* 0x000fea0003800000 */
[----:B------:R-:W-:Y:S05]  /*1de0*/  BPT.TRAP 0x1 ;  /* 0x000000040000795c */ /* 0x000fea0000300000 */
.L_x_31:
[----:B------:R-:W-:Y:S05]  /*1df0*/  BSYNC.RECONVERGENT B0 ;  /* 0x0000000000007941 */ /* 0x000fea0003800200 */
.L_x_30:
[----:B------:R-:W-:Y:S02]  /*1e00*/  UIADD3 UR5, UPT, UPT, UR4, 0x1, URZ ;  /* 0x0000000104057890 */ /* 0x000fe4000fffe0ff */
[----:B------:R-:W-:Y:S02]  /*1e10*/  USHF.L.U32 UR32, UR4, 0xd, URZ ;  /* 0x0000000d04207899 */ /* 0x000fe400080006ff */
[----:B------:R-:W-:Y:S02]  /*1e20*/  UISETP.NE.AND UP0, UPT, UR5, 0xd, UPT ;  /* 0x0000000d0500788c */ /* 0x000fe4000bf05270 */
[----:B------:R-:W-:Y:S02]  /*1e30*/  UIADD3 UR14, UP1, UPT, UR26, 0x80, URZ ;  /* 0x000000801a0e7890 */ /* 0x000fe4000ff3e0ff */
[----:B------:R-:W-:Y:S02]  /*1e40*/  USEL UR8, URZ, 0x1, UP0 ;  /* 0x00000001ff087887 */ /* 0x000fe40008000000 */
[----:B------:R-:W-:-:S02]  /*1e50*/  USEL UR7, UR5, URZ, UP0 ;  /* 0x000000ff05077287 */ /* 0x000fc40008000000 */
[----:B------:R-:W-:Y:S02]  /*1e60*/  UIADD3 UR4, UP0, UPT, UR26, 0x180, URZ ;  /* 0x000001801a047890 */ /* 0x000fe4000ff1e0ff */
[----:B------:R-:W-:Y:S01]  /*1e70*/  ULEA UR5, UR7, UR6, 0x3 ;  /* 0x0000000607057291 */ /* 0x000fe2000f8e18ff */
[----:B------:R-:W-:Y:S01]  /*1e80*/  LOP3.LUT R12, R12, UR8, RZ, 0x3c, !PT ;  /* 0x000000080c0c7c12 */ /* 0x000fe2000f8e3cff */
[----:B------:R-:W-:Y:S02]  /*1e90*/  ULOP3.LUT UR8, UR32, UR23, URZ, 0xfc, !UPT ;  /* 0x0000001720087292 */ /* 0x000fe4000f8efcff */
[----:B------:R-:W-:Y:S01]  /*1ea0*/  ULOP3.LUT UR33, UR33, 0xfefffff8, URZ, 0xc0, !UPT ;  /* 0xfefffff821217892 */ /* 0x000fe2000f8ec0ff */
[----:B-1----:R-:W-:Y:S01]  /*1eb0*/  SHF.L.U32 R0, R12, 0x1f, RZ ;  /* 0x0000001f0c007819 */ /* 0x002fe200000006ff */
[----:B------:R-:W-:Y:S02]  /*1ec0*/  UIADD3.X UR15, UPT, UPT, URZ, UR27, URZ, UP1, !UPT ;  /* 0x0000001bff0f7290 */ /* 0x000fe40008ffe4ff */
[----:B------:R-:W-:Y:S01]  /*1ed0*/  UIADD3 UR32, UPT, UPT, UR6, 0x4300, UR32 ;  /* 0x0000430006207890 */ /* 0x000fe2000fffe020 */
[----:B------:R3:W4:Y:S01]  /*1ee0*/  SYNCS.PHASECHK.TRANS64.TRYWAIT P0, [UR5+0x68], R0 ;  /* 0x00006800ff0075a7 */ /* 0x0007220008001105 */
[----:B------:R-:W-:-:S02]  /*1ef0*/  UIADD3 UR8, UPT, UPT, UR6, 0x1e300, UR8 ;  /* 0x0001e30006087890 */ /* 0x000fc4000fffe008 */
[----:B------:R-:W-:Y:S02]  /*1f00*/  UIADD3.X UR5, UPT, UPT, URZ, UR27, URZ, UP0, !UPT ;  /* 0x0000001bff057290 */ /* 0x000fe400087fe4ff */
[----:B------:R-:W-:Y:S01]  /*1f10*/  UPRMT UR13, URZ, 0x5410, UR22 ;  /* 0x00005410ff0d7896 */ /* 0x000fe20008000016 */
[----:B------:R-:W-:Y:S01]  /*1f20*/  UMOV UR18, 0x0 ;  /* 0x0000000000127882 */ /* 0x000fe20000000000 */
[----:B------:R-:W-:Y:S01]  /*1f30*/  UMOV UR19, 0x10000000 ;  /* 0x1000000000137882 */ /* 0x000fe20000000000 */
[----:B------:R-:W-:Y:S01]  /*1f40*/  UMOV UR10, UR34 ;  /* 0x00000022000a7c82 */ /* 0x000fe20008000000 */
[----:B------:R-:W-:Y:S01]  /*1f50*/  UMOV UR12, UR36 ;  /* 0x00000024000c7c82 */ /* 0x000fe20008000000 */
[----:B------:R-:W-:Y:S01]  /*1f60*/  UMOV UR9, UR33 ;  /* 0x0000002100097c82 */ /* 0x000fe20008000000 */
[----:B------:R1:W-:Y:S03]  /*1f70*/  UTMALDG.3D.2CTA [UR32], [UR14], desc[UR18] ;  /* 0x000012200e0075b4 */ /* 0x0003e60008211000 */
[----:B------:R2:W-:Y:S01]  /*1f80*/  UTMALDG.3D.MULTICAST.2CTA [UR8], [UR4], UR13, desc[UR18] ;  /* 0x00001208040073b4 */ /* 0x0005e2000821180d */
[----:B-1----:R-:W-:Y:S01]  /*1f90*/  UIADD3 UR34, UPT, UPT, UR34, 0x80, URZ ;  /* 0x0000008022227890 */ /* 0x002fe2000fffe0ff */
[----:B--2---:R-:W-:Y:S01]  /*1fa0*/  UMOV UR13, UR28 ;  /* 0x0000001c000d7c82 */ /* 0x004fe20008000000 */
[----:B------:R-:W-:Y:S01]  /*1fb0*/  UMOV UR4, UR7 ;  /* 0x0000000700047c82 */ /* 0x000fe20008000000 */
[----:B------:R-:W-:Y:S09]  /*1fc0*/  BRA.U UP2, `(.L_x_32) ;  /* 0xfffffffd02487547 */ /* 0x000ff2000b83ffff */
.L_x_26:
[----:B------:R-:W-:Y:S01]  /*1fd0*/  ULEA UR4, UR7, UR6, 0x3 ;  /* 0x0000000607047291 */ /* 0x000fe2000f8e18ff */
[----:B-1-3--:R-:W-:Y:S01]  /*1fe0*/  SHF.L.U32 R0, R12, 0x1f, RZ ;  /* 0x0000001f0c007819 */ /* 0x00afe200000006ff */
[----:B------:R-:W-:Y:S01]  /*1ff0*/  @!P1 SYNCS.ARRIVE.TRANS64.A1T0 RZ, [UR6+0xf8], RZ ;  /* 0x0000f8ffffff99a7 */ /* 0x000fe20008100006 */
[----:B------:R-:W-:-:S06]  /*2000*/  UISETP.GT.AND UP0, UPT, UR41, UR40, UPT ;  /* 0x000000282900728c */ /* 0x000fcc000bf04270 */
[----:B--2-4-:R1:W2:Y:S03]  /*2010*/  SYNCS.PHASECHK.TRANS64.TRYWAIT P0, [UR4+0x68], R0 ;  /* 0x00006800ff0075a7 */ /* 0x0142a60008001104 */
[----:B------:R-:W-:Y:S05]  /*2020*/  BRA.U !UP0, `(.L_x_33) ;  /* 0x0000000108c47547 */ /* 0x000fea000b800000 */
[----:B------:R-:W-:Y:S01]  /*2030*/  UIADD3 UR25, UPT, UPT, UR45, UR13, URZ ;  /* 0x0000000d2d197290 */ /* 0x000fe2000fffe0ff */
[----:B------:R-:W-:-:S11]  /*2040*/  UMOV UR4, UR7 ;  /* 0x0000000700047c82 */ /* 0x000fd60008000000 */
.L_x_39:
[----:B------:R-:W-:Y:S01]  /*2050*/  ULEA UR17, UR4, UR6, 0x3 ;  /* 0x0000000604117291 */ /* 0x000fe2000f8e18ff */
[----:B--2---:R-:W-:Y:S01]  /*2060*/  @P3 MOV R2, 0x8000 ;  /* 0x0000800000023802 */ /* 0x004fe20000000f00 */
[----:B--2-4-:R-:W-:Y:S10]  /*2070*/  @P0 BRA `(.L_x_34) ;  /* 0x00000000000c0947 */ /* 0x014ff40003800000 */
[----:B------:R-:W-:-:S04]  /*2080*/  SHF.L.U32 R3, R12, 0x1f, RZ ;  /* 0x0000001f0c037819 */ /* 0x000fc800000006ff */
[----:B------:R-:W2:Y:S02]  /*2090*/  SYNCS.PHASECHK.TRANS64.TRYWAIT P0, [UR17+0x68], R3 ;  /* 0x00006803ff0075a7 */ /* 0x000ea40008001111 */
[----:B--2---:R-:W-:Y:S05]  /*20a0*/  @!P0 BRA `(.L_x_35) ;  /* 0x0000006400c48947 */ /* 0x004fea0003800000 */
.L_x_34:
[----:B------:R2:W-:Y:S01]  /*20b0*/  @P3 SYNCS.ARRIVE.TRANS64 RZ, [UR17], R2 ;  /* 0x00000002ffff39a7 */ /* 0x0005e20008000011 */
[----:B------:R-:W-:-:S04]  /*20c0*/  ULOP3.LUT UR5, UR24, 0x2, URZ, 0xfc, !UPT ;  /* 0x0000000218057892 */ /* 0x000fc8000f8efcff */
[----:B------:R-:W-:-:S09]  /*20d0*/  UISETP.NE.AND UP0, UPT, UR5, 0x2, UPT ;  /* 0x000000020500788c */ /* 0x000fd2000bf05270 */
[----:B------:R-:W-:Y:S05]  /*20e0*/  BRA.U UP0, `(.L_x_36) ;  /* 0x0000000100047547 */ /* 0x000fea000b800000 */
[----:B------:R-:W-:Y:S05]  /*20f0*/  BPT.TRAP 0x1 ;  /* 0x000000040000795c */ /* 0x000fea0000300000 */
.L_x_36:
[----:B------:R-:W-:Y:S04]  /*2100*/  BSSY.RECONVERGENT B0, `(.L_x_37) ;  /* 0x0000003000007945 */ /* 0x000fe80003800200 */
[----:B------:R-:W-:Y:S05]  /*2110*/  @!P2 BRA `(.L_x_38) ;  /* 0x000000000004a947 */ /* 0x000fea0003800000 */
[----:B------:R-:W-:Y:S05]  /*2120*/  BPT.TRAP 0x1 ;  /* 0x000000040000795c */ /* 0x000fea0000300000 */
.L_x_38:
[----:B------:R-:W-:Y:S05]  /*2130*/  BSYNC.RECONVERGENT B0 ;  /* 0x0000000000007941 */ /* 0x000fea0003800200 */
.L_x_37:
        /* <DEDUP_REMOVED lines=10> */
[----:B------:R-:W-:Y:S01]  /*21e0*/  USHF.L.U32 UR18, UR13, 0x7, URZ ;  /* 0x000000070d127899 */ /* 0x000fe200080006ff */
[----:B-1----:R-:W-:Y:S01]  /*21f0*/  SHF.L.U32 R0, R12, 0x1f, RZ ;  /* 0x0000001f0c007819 */ /* 0x002fe200000006ff */
[----:B------:R-:W-:Y:S02]  /*2200*/  ULOP3.LUT UR17, UR17, 0xfefffff8, URZ, 0xc0, !UPT ;  /* 0xfefffff811117892 */ /* 0x000fe4000f8ec0ff */
[----:B------:R-:W-:Y:S01]  /*2210*/  UIADD3 UR16, UPT, UPT, UR6, 0x4300, UR16 ;  /* 0x0000430006107890 */ /* 0x000fe2000fffe010 */
[----:B------:R3:W4:Y:S01]  /*2220*/  SYNCS.PHASECHK.TRANS64.TRYWAIT P0, [UR5+0x68], R0 ;  /* 0x00006800ff0075a7 */ /* 0x0007220008001105 */
[----:B------:R-:W-:-:S02]  /*2230*/  UIADD3.X UR5, UPT, UPT, URZ, UR27, URZ, UP1, !UPT ;  /* 0x0000001bff057290 */ /* 0x000fc40008ffe4ff */
[----:B------:R-:W-:Y:S02]  /*2240*/  UIADD3 UR8, UPT, UPT, UR6, 0x1e300, UR8 ;  /* 0x0001e30006087890 */ /* 0x000fe4000fffe008 */
[----:B------:R-:W-:Y:S02]  /*2250*/  UPRMT UR21, URZ, 0x5410, UR22 ;  /* 0x00005410ff157896 */ /* 0x000fe40008000016 */
[----:B------:R-:W-:Y:S01]  /*2260*/  UIADD3.X UR15, UPT, UPT, URZ, UR27, URZ, UP0, !UPT ;  /* 0x0000001bff0f7290 */ /* 0x000fe200087fe4ff */
[----:B------:R-:W-:Y:S01]  /*2270*/  UMOV UR30, 0x0 ;  /* 0x00000000001e7882 */ /* 0x000fe20000000000 */
[----:B------:R-:W-:Y:S01]  /*2280*/  UMOV UR31, 0x10000000 ;  /* 0x10000000001f7882 */ /* 0x000fe20000000000 */
[----:B------:R-:W-:Y:S01]  /*2290*/  UMOV UR19, UR35 ;  /* 0x0000002300137c82 */ /* 0x000fe20008000000 */
[----:B------:R-:W-:Y:S01]  /*22a0*/  UMOV UR20, UR36 ;  /* 0x0000002400147c82 */ /* 0x000fe20008000000 */
[----:B------:R-:W-:Y:S01]  /*22b0*/  UMOV UR12, UR36 ;  /* 0x00000024000c7c82 */ /* 0x000fe20008000000 */
[----:B------:R-:W-:Y:S01]  /*22c0*/  UMOV UR9, UR17 ;  /* 0x0000001100097c82 */ /* 0x000fe20008000000 */
[----:B------:R-:W-:Y:S01]  /*22d0*/  UMOV UR10, UR18 ;  /* 0x00000012000a7c82 */ /* 0x000fe20008000000 */
[----:B------:R1:W-:Y:S01]  /*22e0*/  UTMALDG.3D.2CTA [UR16], [UR4], desc[UR30] ;  /* 0x00001e10040075b4 */ /* 0x0003e20008211000 */
[----:B------:R-:W-:-:S04]  /*22f0*/  UIADD3 UR13, UPT, UPT, UR13, 0x1, URZ ;  /* 0x000000010d0d7890 */ /* 0x000fc8000fffe0ff */
[----:B------:R-:W-:Y:S01]  /*2300*/  UISETP.NE.AND UP0, UPT, UR13, UR25, UPT ;  /* 0x000000190d00728c */ /* 0x000fe2000bf05270 */
[----:B------:R3:W-:Y:S01]  /*2310*/  UTMALDG.3D.MULTICAST.2CTA [UR8], [UR14], UR21, desc[UR30] ;  /* 0x00001e080e0073b4 */ /* 0x0007e20008211815 */
[----:B-1----:R-:W-:-:S07]  /*2320*/  UMOV UR4, UR7 ;  /* 0x0000000700047c82 */ /* 0x002fce0008000000 */
[----:B---3--:R-:W-:Y:S05]  /*2330*/  BRA.U UP0, `(.L_x_39) ;  /* 0xfffffffd00447547 */ /* 0x008fea000b83ffff */
.L_x_33:
[C---:B------:R-:W-:Y:S01]  /*2340*/  LEA R3, R11.reuse, UR6, 0x3 ;  /* 0x000000060b037c11 */ /* 0x040fe2000f8e18ff */
[----:B------:R-:W-:Y:S01]  /*2350*/  NOP ;  /* 0x0000000000007918 */ /* 0x000fe20000000000 */
[----:B-1----:R-:W-:Y:S02]  /*2360*/  SHF.L.U32 R0, R10, 0x1f, RZ ;  /* 0x0000001f0a007819 */ /* 0x002fe400000006ff */
[----:B------:R-:W-:Y:S02]  /*2370*/  LEA R4, R11, UR6, 0x4 ;  /* 0x000000060b047c11 */ /* 0x000fe4000f8e20ff */
[----:B--2-4-:R-:W1:Y:S02]  /*2380*/  SYNCS.PHASECHK.TRANS64.TRYWAIT P0, [R3+URZ+0x100], R0 ;  /* 0x00010000030075a7 */ /* 0x014e6400080011ff */
[----:B-1----:R-:W-:Y:S05]  /*2390*/  @!P0 BRA `(.L_x_40) ;  /* 0x0000006400208947 */ /* 0x002fea0003800000 */
.L_x_136:
[----:B------:R-:W2:Y:S01]  /*23a0*/  LDS.128 R4, [R4+0x190] ;  /* 0x0001900004047984 */ /* 0x000ea20000000c00 */
[----:B------:R-:W-:Y:S01]  /*23b0*/  UISETP.GE.AND UP0, UPT, UR42, 0x1, UPT ;  /* 0x000000012a00788c */ /* 0x000fe2000bf06270 */
[----:B------:R-:W-:Y:S01]  /*23c0*/  @!PT LDS RZ, [RZ] ;  /* 0x00000000fffff984 */ /* 0x000fe20000000800 */
[----:B------:R-:W-:Y:S01]  /*23d0*/  @!PT LDS RZ, [RZ] ;  /* 0x00000000fffff984 */ /* 0x000fe20000000800 */
[----:B------:R-:W-:Y:S01]  /*23e0*/  @!PT LDS RZ, [RZ] ;  /* 0x00000000fffff984 */ /* 0x000fe20000000800 */
[----:B------:R-:W-:Y:S01]  /*23f0*/  @!PT LDS RZ, [RZ] ;  /* 0x00000000fffff984 */ /* 0x000fe20000000800 */
[----:B------:R3:W-:Y:S06]  /*2400*/  MEMBAR.ALL.CTA ;  /* 0x0000000000007992 */ /* 0x0007ec0000008000 */
[----:B---3--:R-:W3:Y:S01]  /*2410*/  FENCE.VIEW.ASYNC.S ;  /* 0x00000000000073c6 */ /* 0x008ee20000000000 */
[----:B--2---:R-:W-:-:S13]  /*2420*/  LOP3.LUT P0, RZ, R6, 0x1, RZ, 0xc0, !PT ;  /* 0x0000000106ff7812 */ /* 0x004fda000780c0ff */
[----:B---3--:R-:W-:Y:S01]  /*2430*/  VOTEU.ANY UP1, P0 ;  /* 0x0000000000ff7886 */ /* 0x008fe20000020100 */
[----:B------:R-:W-:-:S13]  /*2440*/  PLOP3.LUT P0, PT, PT, PT, UP1, 0x80, 0x8 ;  /* 0x000000000008781c */ /* 0x000fda0003f0f018 */
[----:B-1----:R-:W-:Y:S02]  /*2450*/  @P0 LOP3.LUT R0, R5, 0xffff, RZ, 0xc0, !PT ;  /* 0x0000ffff05000812 */ /* 0x002fe400078ec0ff */
[----:B------:R-:W-:Y:S02]  /*2460*/  @P0 MOV R2, R4 ;  /* 0x0000000400020202 */ /* 0x000fe40000000f00 */
[----:B------:R-:W-:Y:S01]  /*2470*/  @P0 R2UR UR5, R0 ;  /* 0x00000000000502ca */ /* 0x000fe200000e0000 */
[----:B------:R-:W-:Y:S01]  /*2480*/  VIADD R0, R3, 0x110 ;  /* 0x0000011003007836 */ /* 0x000fe20000000000 */
[----:B------:R-:W-:Y:S02]  /*2490*/  @P0 SHF.R.U32.HI R4, RZ, 0x10, R5 ;  /* 0x00000010ff040819 */ /* 0x000fe40000011605 */
[----:B------:R-:W-:Y:S02]  /*24a0*/  @P0 R2UR UR8, R2 ;  /* 0x00000000020802ca */ /* 0x000fe400000e0000 */
[----:B------:R-:W-:-:S02]  /*24b0*/  PRMT R0, RZ, 0x654, R0 ;  /* 0x00000654ff007816 */ /* 0x000fc40000000000 */
[----:B------:R-:W-:Y:S02]  /*24c0*/  @P0 R2UR UR4, R4 ;  /* 0x00000000040402ca */ /* 0x000fe400000e0000 */
[----:B------:R1:W-:Y:S03]  /*24d0*/  SYNCS.ARRIVE.TRANS64.RED.A1T0 RZ, [R0+URZ], RZ ;  /* 0x000000ff00ff79a7 */ /* 0x0003e600081004ff */
[----:B------:R-:W-:-:S04]  /*24e0*/  @UP1 UMOV UR29, UR5 ;  /* 0x00000005001d1c82 */ /* 0x000fc80008000000 */
[----:B------:R-:W-:-:S04]  /*24f0*/  @UP1 UMOV UR37, UR8 ;  /* 0x0000000800251c82 */ /* 0x000fc80008000000 */
[----:B------:R-:W-:Y:S01]  /*2500*/  @UP1 UMOV UR36, UR4 ;  /* 0x0000000400241c82 */ /* 0x000fe20008000000 */
[----:B------:R-:W-:Y:S05]  /*2510*/  BRA.U !UP0, `(.L_x_41) ;  /* 0x0000000108d47547 */ /* 0x000fea000b800000 */
[----:B------:R-:W2:Y:S01]  /*2520*/  LDCU.128 UR12, c[0x0][0xb10] ;  /* 0x00016200ff0c77ac */ /* 0x000ea20008000c00 */
[----:B------:R-:W3:Y:S01]  /*2530*/  LDCU UR30, c[0x0][0xb20] ;  /* 0x00016400ff1e77ac */ /* 0x000ee20008000800 */
[----:B------:R-:W4:Y:S01]  /*2540*/  LDCU UR25, c[0x0][0xb0c] ;  /* 0x00016180ff1977ac */ /* 0x000f220008000800 */
[----:B------:R-:W1:Y:S01]  /*2550*/  LDCU.64 UR10, c[0x0][0xb28] ;  /* 0x00016500ff0a77ac */ /* 0x000e620008000a00 */
[----:B------:R-:W-:Y:S02]  /*2560*/  UISETP.NE.AND UP3, UPT, UR42, 0x1, UPT ;  /* 0x000000012a00788c */ /* 0x000fe4000bf65270 */
[----:B--2---:R-:W-:Y:S02]  /*2570*/  UIMAD.WIDE.U32 UR8, UR38, UR15, URZ ;  /* 0x0000000f260872a5 */ /* 0x004fe4000f8e00ff */
[----:B------:R-:W-:Y:S02]  /*2580*/  UIMAD.WIDE.U32 UR4, UR39, UR12, URZ ;  /* 0x0000000c270472a5 */ /* 0x000fe4000f8e00ff */
[----:B------:R-:W-:-:S02]  /*2590*/  UISETP.NE.AND UP0, UPT, UR14, 0x1, UPT ;  /* 0x000000010e00788c */ /* 0x000fc4000bf05270 */
[----:B------:R-:W-:Y:S01]  /*25a0*/  UIMAD.WIDE.U32 UR20, UR29, UR15, URZ ;  /* 0x0000000f1d1472a5 */ /* 0x000fe2000f8e00ff */
[----:B------:R-:W-:Y:S02]  /*25b0*/  UMOV UR8, UR9 ;  /* 0x0000000900087c82 */ /* 0x000fe40008000000 */
[----:B------:R-:W-:Y:S01]  /*25c0*/  UMOV UR4, UR5 ;  /* 0x0000000500047c82 */ /* 0x000fe20008000000 */
[----:B---3--:R-:W-:Y:S02]  /*25d0*/  USHF.R.U32.HI UR8, URZ, UR30, UR8 ;  /* 0x0000001eff087299 */ /* 0x008fe40008011608 */
[----:B----4-:R-:W-:Y:S02]  /*25e0*/  UISETP.NE.AND UP2, UPT, UR25, 0x1, UPT ;  /* 0x000000011900788c */ /* 0x010fe4000bf45270 */
[----:B------:R-:W-:Y:S02]  /*25f0*/  USHF.R.U32.HI UR4, URZ, UR13, UR4 ;  /* 0x0000000dff047299 */ /* 0x000fe40008011604 */
[----:B------:R-:W-:-:S02]  /*2600*/  USEL UR5, UR38, UR8, !UP0 ;  /* 0x0000000826057287 */ /* 0x000fc4000c000000 */
[----:B------:R-:W-:Y:S02]  /*2610*/  USEL UR8, UR39, UR4, !UP2 ;  /* 0x0000000427087287 */ /* 0x000fe4000d000000 */
[----:B-1----:R-:W-:Y:S01]  /*2620*/  UIMAD.WIDE.U32 UR16, UR5, UR10, URZ ;  /* 0x0000000a051072a5 */ /* 0x002fe2000f8e00ff */
[----:B------:R-:W-:Y:S01]  /*2630*/  UMOV UR4, UR21 ;  /* 0x0000001500047c82 */ /* 0x000fe20008000000 */
[----:B------:R-:W-:Y:S02]  /*2640*/  UIMAD.WIDE.U32 UR18, UR37, UR12, URZ ;  /* 0x0000000c251272a5 */ /* 0x000fe4000f8e00ff */
[----:B------:R-:W-:-:S03]  /*2650*/  UIMAD.WIDE.U32 UR20, UR8, UR10, URZ ;  /* 0x0000000a081472a5 */ /* 0x000fc6000f8e00ff */
[----:B------:R-:W-:Y:S01]  /*2660*/  UMOV UR16, UR17 ;  /* 0x0000001100107c82 */ /* 0x000fe20008000000 */
[----:B------:R-:W-:Y:S02]  /*2670*/  USHF.R.U32.HI UR4, URZ, UR30, UR4 ;  /* 0x0000001eff047299 */ /* 0x000fe40008011604 */
[----:B------:R-:W-:Y:S01]  /*2680*/  @UP3 USHF.R.U32.HI UR5, URZ, UR11, UR16 ;  /* 0x0000000bff053299 */ /* 0x000fe20008011610 */
[----:B------:R-:W-:Y:S01]  /*2690*/  UMOV UR18, UR19 ;  /* 0x0000001300127c82 */ /* 0x000fe20008000000 */
[----:B------:R-:W-:Y:S01]  /*26a0*/  UMOV UR20, UR21 ;  /* 0x0000001500147c82 */ /* 0x000fe20008000000 */
[----:B------:R-:W-:Y:S02]  /*26b0*/  USHF.R.U32.HI UR13, URZ, UR13, UR18 ;  /* 0x0000000dff0d7299 */ /* 0x000fe40008011612 */
[----:B------:R-:W-:Y:S02]  /*26c0*/  USEL UR4, UR29, UR4, !UP0 ;  /* 0x000000041d047287 */ /* 0x000fe4000c000000 */
[----:B------:R-:W-:-:S02]  /*26d0*/  @UP3 USHF.R.U32.HI UR8, URZ, UR11, UR20 ;  /* 0x0000000bff083299 */ /* 0x000fc40008011614 */
[----:B------:R-:W-:Y:S02]  /*26e0*/  UIMAD UR9, UR42, UR5, URZ ;  /* 0x000000052a0972a4 */ /* 0x000fe4000f8e02ff */
[----:B------:R-:W-:Y:S02]  /*26f0*/  USEL UR5, UR37, UR13, !UP2 ;  /* 0x0000000d25057287 */ /* 0x000fe4000d000000 */
[----:B------:R-:W-:Y:S02]  /*2700*/  UIMAD UR12, UR42, UR8, URZ ;  /* 0x000000082a0c72a4 */ /* 0x000fe4000f8e02ff */
[----:B------:R-:W-:Y:S02]  /*2710*/  UISETP.GE.AND UP0, UPT, UR4, UR9, UPT ;  /* 0x000000090400728c */ /* 0x000fe4000bf06270 */
[----:B------:R-:W-:Y:S02]  /*2720*/  UIMAD.WIDE.U32 UR16, UR4, UR10, URZ ;  /* 0x0000000a041072a5 */ /* 0x000fe4000f8e00ff */
[----:B------:R-:W-:-:S02]  /*2730*/  UISETP.GE.OR UP0, UPT, UR5, UR12, UP0 ;  /* 0x0000000c0500728c */ /* 0x000fc40008706670 */
        /* <DEDUP_REMOVED lines=19> */
.L_x_41:
[----:B------:R-:W2:Y:S02]  /*2870*/  LDCU UR4, c[0x0][0xb30] ;  /* 0x00016600ff0477ac */ /* 0x000ea40008000800 */
[----:B--2---:R-:W-:-:S09]  /*2880*/  UISETP.NE.AND UP0, UPT, UR4, 0x1, UPT ;  /* 0x000000010400788c */ /* 0x004fd2000bf05270 */
[----:B------:R-:W-:Y:S05]  /*2890*/  BRA.U UP0, `(.L_x_42) ;  /* 0x0000000100447547 */ /* 0x000fea000b800000 */
[----:B------:R-:W2:Y:S01]  /*28a0*/  LDCU.128 UR12, c[0x0][0xb10] ;  /* 0x00016200ff0c77ac */ /* 0x000ea20008000c00 */
[----:B------:R-:W3:Y:S01]  /*28b0*/  LDCU UR10, c[0x0][0xb0c] ;  /* 0x00016180ff0a77ac */ /* 0x000ee20008000800 */
[----:B------:R-:W4:Y:S01]  /*28c0*/  LDCU UR11, c[0x0][0xb20] ;  /* 0x00016400ff0b77ac */ /* 0x000f220008000800 */
[----:B--2---:R-:W-:Y:S02]  /*28d0*/  UIMAD.WIDE.U32 UR8, UR37, UR12, URZ ;  /* 0x0000000c250872a5 */ /* 0x004fe4000f8e00ff */
[----:B------:R-:W-:Y:S02]  /*28e0*/  UIMAD.WIDE.U32 UR4, UR29, UR15, URZ ;  /* 0x0000000f1d0472a5 */ /* 0x000fe4000f8e00ff */
[----:B---3--:R-:W-:Y:S02]  /*28f0*/  UISETP.NE.AND UP2, UPT, UR10, 0x1, UPT ;  /* 0x000000010a00788c */ /* 0x008fe4000bf45270 */
[----:B------:R-:W-:Y:S01]  /*2900*/  UISETP.NE.AND UP0, UPT, UR14, 0x1, UPT ;  /* 0x000000010e00788c */ /* 0x000fe2000bf05270 */
[----:B------:R-:W-:-:S02]  /*2910*/  UMOV UR8, UR9 ;  /* 0x0000000900087c82 */ /* 0x000fc40008000000 */
[----:B------:R-:W-:Y:S01]  /*2920*/  UMOV UR4, UR5 ;  /* 0x0000000500047c82 */ /* 0x000fe20008000000 */
[----:B------:R-:W-:Y:S02]  /*2930*/  USHF.R.U32.HI UR13, URZ, UR13, UR8 ;  /* 0x0000000dff0d7299 */ /* 0x000fe40008011608 */
[----:B----4-:R-:W-:Y:S02]  /*2940*/  USHF.R.U32.HI UR4, URZ, UR11, UR4 ;  /* 0x0000000bff047299 */ /* 0x010fe40008011604 */
[----:B------:R-:W-:Y:S02]  /*2950*/  USEL UR5, UR37, UR13, !UP2 ;  /* 0x0000000d25057287 */ /* 0x000fe4000d000000 */
[----:B------:R-:W-:-:S04]  /*2960*/  USEL UR4, UR29, UR4, !UP0 ;  /* 0x000000041d047287 */ /* 0x000fc8000c000000 */
[----:B------:R-:W-:Y:S02]  /*2970*/  UIADD3 UR8, UPT, UPT, UR5, -UR4, URZ ;  /* 0x8000000405087290 */ /* 0x000fe4000fffe0ff */
[----:B------:R-:W-:Y:S02]  /*2980*/  UIADD3 UR4, UPT, UPT, -UR5, UR4, URZ ;  /* 0x0000000405047290 */ /* 0x000fe4000fffe1ff */
[----:B------:R-:W-:Y:S02]  /*2990*/  UIMAD UR29, UR8, UR14, UR29 ;  /* 0x0000000e081d72a4 */ /* 0x000fe4000f8e021d */
[----:B------:R-:W-:-:S12]  /*29a0*/  UIMAD UR37, UR4, UR10, UR37 ;  /* 0x0000000a042572a4 */ /* 0x000fd8000f8e0225 */
.L_x_42:
[----:B------:R-:W-:Y:S01]  /*29b0*/  VIADD R11, R11, 0x1 ;  /* 0x000000010b0b7836 */ /* 0x000fe20000000000 */
[----:B------:R-:W-:Y:S01]  /*29c0*/  R2UR UR4, R78 ;  /* 0x000000004e0472ca */ /* 0x000fe200000e0000 */
[----:B------:R-:W-:Y:S01]  /*29d0*/  UIADD3 UR31, UPT, UPT, UR37, UR63, URZ ;  /* 0x0000003f251f7290 */ /* 0x000fe2000fffe0ff */
[----:B------:R-:W-:Y:S02]  /*29e0*/  PLOP3.LUT P1, PT, PT, PT, PT, 0x80, 0x8 ;  /* 0x000000000008781c */ /* 0x000fe40003f2f070 */
[----:B------:R-:W-:-:S04]  /*29f0*/  ISETP.NE.AND P0, PT, R11, 0x2, PT ;  /* 0x000000020b00780c */ /* 0x000fc80003f05270 */
[----:B-1----:R-:W-:Y:S02]  /*2a00*/  SEL R0, RZ, 0x1, P0 ;  /* 0x00000001ff007807 */ /* 0x002fe40000000000 */
[----:B------:R-:W-:Y:S02]  /*2a10*/  SEL R11, R11, RZ, P0 ;  /* 0x000000ff0b0b7207 */ /* 0x000fe40000000000 */
[----:B------:R-:W-:Y:S01]  /*2a20*/  LOP3.LUT R10, R10, R0, RZ, 0x3c, !PT ;  /* 0x000000000a0a7212 */ /* 0x000fe200078e3cff */
[----:B------:R-:W-:Y:S01]  /*2a30*/  UIADD3 UR30, UPT, UPT, UR29, UR4, URZ ;  /* 0x000000041d1e7290 */ /* 0x000fe2000fffe0ff */
[----:B------:R-:W-:Y:S11]  /*2a40*/  BRA.U UP1, `(.L_x_43) ;  /* 0xfffffff1012c7547 */ /* 0x000ff6000b83ffff */
[----:B------:R-:W-:Y:S01]  /*2a50*/  UIADD3 UR8, UPT, UPT, UR6, 0x68, URZ ;  /* 0x0000006806087890 */ /* 0x000fe2000fffe0ff */
[----:B------:R-:W-:-:S03]  /*2a60*/  SHF.L.U32 R2, R12, 0x1f, RZ ;  /* 0x0000001f0c027819 */ /* 0x000fc600000006ff */
[----:B------:R-:W-:-:S09]  /*2a70*/  ULEA UR4, UR7, UR8, 0x3 ;  /* 0x0000000807047291 */ /* 0x000fd2000f8e18ff */
[----:B------:R-:W1:Y:S02]  /*2a80*/  SYNCS.PHASECHK.TRANS64.TRYWAIT P0, [UR4], R2 ;  /* 0x00000002ff0075a7 */ /* 0x000e640008001104 */
[----:B-1----:R-:W-:Y:S05]  /*2a90*/  @!P0 BRA `(.L_x_44) ;  /* 0x0000005c00748947 */ /* 0x002fea0003800000 */
.L_x_138:
[----:B------:R-:W-:-:S04]  /*2aa0*/  UIADD3 UR4, UPT, UPT, UR7, 0x1, URZ ;  /* 0x0000000107047890 */ /* 0x000fc8000fffe0ff */
[----:B------:R-:W-:-:S04]  /*2ab0*/  UISETP.NE.AND UP0, UPT, UR4, 0xd, UPT ;  /* 0x0000000d0400788c */ /* 0x000fc8000bf05270 */
[----:B------:R-:W-:Y:S02]  /*2ac0*/  USEL UR6, URZ, 0x1, UP0 ;  /* 0x00000001ff067887 */ /* 0x000fe40008000000 */
[----:B------:R-:W-:-:S04]  /*2ad0*/  USEL UR4, UR4, URZ, UP0 ;  /* 0x000000ff04047287 */ /* 0x000fc80008000000 */
[----:B------:R-:W-:Y:S01]  /*2ae0*/  ULEA UR5, UR4, UR8, 0x3 ;  /* 0x0000000804057291 */ /* 0x000fe2000f8e18ff */
[----:B-1----:R-:W-:-:S04]  /*2af0*/  LOP3.LUT R2, R12, UR6, RZ, 0x3c, !PT ;  /* 0x000000060c027c12 */ /* 0x002fc8000f8e3cff */
[----:B------:R-:W-:-:S04]  /*2b00*/  SHF.L.U32 R3, R2, 0x1f, RZ ;  /* 0x0000001f02037819 */ /* 0x000fc800000006ff */
[----:B------:R-:W1:Y:S02]  /*2b10*/  SYNCS.PHASECHK.TRANS64.TRYWAIT P0, [UR5], R3 ;  /* 0x00000003ff0075a7 */ /* 0x000e640008001105 */
[----:B-1----:R-:W-:Y:S05]  /*2b20*/  @!P0 BRA `(.L_x_45) ;  /* 0x0000005c00688947 */ /* 0x002fea0003800000 */
.L_x_140:
[----:B------:R-:W-:-:S04]  /*2b30*/  UIADD3 UR4, UPT, UPT, UR4, 0x1, URZ ;  /* 0x0000000104047890 */ /* 0x000fc8000fffe0ff */
[----:B------:R-:W-:-:S04]  /*2b40*/  UISETP.NE.AND UP0, UPT, UR4, 0xd, UPT ;  /* 0x0000000d0400788c */ /* 0x000fc8000bf05270 */
[----:B------:R-:W-:Y:S02]  /*2b50*/  USEL UR6, URZ, 0x1, UP0 ;  /* 0x00000001ff067887 */ /* 0x000fe40008000000 */
[----:B------:R-:W-:-:S04]  /*2b60*/  USEL UR4, UR4, URZ, UP0 ;  /* 0x000000ff04047287 */ /* 0x000fc80008000000 */
[----:B------:R-:W-:Y:S01]  /*2b70*/  ULEA UR5, UR4, UR8, 0x3 ;  /* 0x0000000804057291 */ /* 0x000fe2000f8e18ff */
[----:B------:R-:W-:-:S04]  /*2b80*/  LOP3.LUT R2, R2, UR6, RZ, 0x3c, !PT ;  /* 0x0000000602027c12 */ /* 0x000fc8000f8e3cff */
[----:B-1----:R-:W-:-:S04]  /*2b90*/  SHF.L.U32 R3, R2, 0x1f, RZ ;  /* 0x0000001f02037819 */ /* 0x002fc800000006ff */
[----:B------:R-:W1:Y:S02]  /*2ba0*/  SYNCS.PHASECHK.TRANS64.TRYWAIT P0, [UR5], R3 ;  /* 0x00000003ff0075a7 */ /* 0x000e640008001105 */
[----:B-1----:R-:W-:Y:S05]  /*2bb0*/  @!P0 BRA `(.L_x_46) ;  /* 0x0000005c005c8947 */ /* 0x002fea0003800000 */
.L_x_142:
        /* <DEDUP_REMOVED lines=9> */
.L_x_144:
        /* <DEDUP_REMOVED lines=9> */
.L_x_146:
        /* <DEDUP_REMOVED lines=9> */
.L_x_148:
        /* <DEDUP_REMOVED lines=9> */
.L_x_150:
        /* <DEDUP_REMOVED lines=9> */
.L_x_152:
        /* <DEDUP_REMOVED lines=9> */
.L_x_154:
        /* <DEDUP_REMOVED lines=9> */
.L_x_156:
        /* <DEDUP_REMOVED lines=9> */
.L_x_158:
        /* <DEDUP_REMOVED lines=9> */
.L_x_160:
[----:B------:R-:W-:-:S04]  /*30d0*/  UIADD3 UR4, UPT, UPT, UR4, 0x1, URZ ;  /* 0x0000000104047890 */ /* 0x000fc8000fffe0ff */
[----:B------:R-:W-:-:S04]  /*30e0*/  UISETP.NE.AND UP0, UPT, UR4, 0xd, UPT ;  /* 0x0000000d0400788c */ /* 0x000fc8000bf05270 */
[----:B------:R-:W-:Y:S02]  /*30f0*/  USEL UR5, URZ, 0x1, UP0 ;  /* 0x00000001ff057887 */ /* 0x000fe40008000000 */
[----:B------:R-:W-:-:S04]  /*3100*/  USEL UR4, UR4, URZ, UP0 ;  /* 0x000000ff04047287 */ /* 0x000fc80008000000 */
[----:B------:R-:W-:Y:S01]  /*3110*/  ULEA UR4, UR4, UR8, 0x3 ;  /* 0x0000000804047291 */ /* 0x000fe2000f8e18ff */
[----:B------:R-:W-:-:S04]  /*3120*/  LOP3.LUT R2, R2, UR5, RZ, 0x3c, !PT ;  /* 0x0000000502027c12 */ /* 0x000fc8000f8e3cff */
[----:B------:R-:W-:Y:S01]  /*3130*/  SHF.L.U32 R2, R2, 0x1f, RZ ;  /* 0x0000001f02027819 */ /* 0x000fe200000006ff */
[----:B-1----:R-:W-:-:S07]  /*3140*/  IMAD.U32 R0, RZ, RZ, UR4 ;  /* 0x00000004ff007e24 */ /* 0x002fce000f8e00ff */
.L_x_56:
[----:B-1----:R1:W2:Y:S02]  /*3150*/  SYNCS.PHASECHK.TRANS64.TRYWAIT P0, [R0+URZ], R2 ;  /* 0x00000002000075a7 */ /* 0x0022a400080011ff */
[----:B--2---:R-:W-:Y:S05]  /*3160*/  @!P0 NANOSLEEP.SYNCS 0x989680 ;  /* 0x009896800000895d */ /* 0x004fea0003900000 */
[----:B------:R-:W2:Y:S02]  /*3170*/  @!P0 SYNCS.PHASECHK.TRANS64 P0, [R0+URZ], R2 ;  /* 0x00000002000085a7 */ /* 0x000ea400080010ff */
[----:B--2---:R-:W-:Y:S05]  /*3180*/  @P0 EXIT ;  /* 0x000000000000094d */ /* 0x004fea0003800000 */
[----:B------:R-:W-:Y:S05]  /*3190*/  BRA `(.L_x_56) ;  /* 0xfffffffc00ec7947 */ /* 0x000fea000383ffff */
.L_x_23:
[----:B------:R-:W-:-:S04]  /*31a0*/  UISETP.NE.AND UP0, UPT, UR46, URZ, UPT ;  /* 0x000000ff2e00728c */ /* 0x000fc8000bf05270 */
[----:B------:R-:W-:-:S09]  /*31b0*/  UISETP.NE.OR UP0, UPT, UR18, 0x1, UP0 ;  /* 0x000000011200788c */ /* 0x000fd20008705670 */
[----:B------:R-:W-:Y:S05]  /*31c0*/  BRA.U UP0, `(.L_x_57) ;  /* 0x0000000500487547 */ /* 0x000fea000b800000 */
[----:B------:R-:W-:Y:S01]  /*31d0*/  ISETP.GE.U32.AND P2, PT, R0, 0x8, PT ;  /* 0x000000080000780c */ /* 0x000fe20003f46070 */
[----:B------:R-:W-:Y:S01]  /*31e0*/  IMAD.MOV.U32 R12, RZ, RZ, 0x1 ;  /* 0x00000001ff0c7424 */ /* 0x000fe200078e00ff */
[----:B------:R-:W-:Y:S02]  /*31f0*/  CS2R R10, SRZ ;  /* 0x00000000000a7805 */ /* 0x000fe4000001ff00 */
[----:B------:R-:W-:Y:S01]  /*3200*/  CS2R R8, SRZ ;  /* 0x0000000000087805 */ /* 0x000fe2000001ff00 */
[----:B------:R-:W-:Y:S01]  /*3210*/  UMOV UR6, 0x400 ;  /* 0x0000040000067882 */ /* 0x000fe20000000000 */
[----:B------:R-:W-:Y:S01]  /*3220*/  UMOV UR5, URZ ;  /* 0x000000ff00057c82 */ /* 0x000fe20008000000 */
[----:B------:R-:W-:-:S12]  /*3230*/  ULEA UR6, UR46, UR6, 0x18 ;  /* 0x000000062e067291 */ /* 0x000fd8000f8ec0ff */
.L_x_61:
[----:B------:R-:W-:Y:S02]  /*3240*/  LEA R2, R8, UR6, 0x3 ;  /* 0x0000000608027c11 */ /* 0x000fe4000f8e18ff */
[----:B------:R-:W-:-:S03]  /*3250*/  SHF.L.U32 R4, R9, 0x1f, RZ ;  /* 0x0000001f09047819 */ /* 0x000fc600000006ff */
[----:B------:R-:W-:Y:S01]  /*3260*/  VIADD R5, R2, 0x170 ;  /* 0x0000017002057836 */ /* 0x000fe20000000000 */
[----:B------:R-:W2:Y:S02]  /*3270*/  SYNCS.PHASECHK.TRANS64.TRYWAIT P0, [R2+URZ+0x160], R4 ;  /* 0x00016004020075a7 */ /* 0x000ea400080011ff */
[----:B--2---:R-:W-:Y:S05]  /*3280*/  @!P0 BRA `(.L_x_58) ;  /* 0x0000005800988947 */ /* 0x004fea0003800000 */
.L_x_161:
[----:B------:R-:W-:Y:S01]  /*3290*/  ULEA UR4, UR5, UR6, 0x3 ;  /* 0x0000000605047291 */ /* 0x000fe2000f8e18ff */
[----:B--2---:R-:W-:Y:S01]  /*32a0*/  PRMT R2, RZ, 0x654, R5 ;  /* 0x00000654ff027816 */ /* 0x004fe20000000005 */
[----:B------:R-:W-:Y:S01]  /*32b0*/  @!P2 IMAD.MOV.U32 R4, RZ, RZ, 0x10 ;  /* 0x00000010ff04a424 */ /* 0x000fe200078e00ff */
[----:B------:R-:W-:Y:S01]  /*32c0*/  SHF.L.U32 R5, R12, 0x1f, RZ ;  /* 0x0000001f0c057819 */ /* 0x000fe200000006ff */
[----:B------:R-:W-:Y:S01]  /*32d0*/  UIADD3 UR7, UPT, UPT, UR4, 0x100, URZ ;  /* 0x0000010004077890 */ /* 0x000fe2000fffe0ff */
[----:B------:R2:W-:Y:S05]  /*32e0*/  SYNCS.ARRIVE.TRANS64.RED.A1T0 RZ, [R2+URZ], RZ ;  /* 0x000000ff02ff79a7 */ /* 0x0005ea00081004ff */
[----:B------:R-:W-:Y:S01]  /*32f0*/  IMAD.U32 R6, RZ, RZ, UR7 ;  /* 0x00000007ff067e24 */ /* 0x000fe2000f8e00ff */
[----:B------:R-:W3:Y:S04]  /*3300*/  SYNCS.PHASECHK.TRANS64.TRYWAIT P0, [UR4+0x110], R5 ;  /* 0x00011005ff0075a7 */ /* 0x000ee80008001104 */
[----:B------:R-:W-:Y:S01]  /*3310*/  PRMT R6, R0, 0x654, R6 ;  /* 0x0000065400067816 */ /* 0x000fe20000000006 */
[----:B--23--:R-:W-:Y:S06]  /*3320*/  @!P0 BRA `(.L_x_59) ;  /* 0x0000005800848947 */ /* 0x00cfec0003800000 */
.L_x_163:
[----:B------:R-:W-:Y:S01]  /*3330*/  ULEA UR8, UR5, UR6, 0x4 ;  /* 0x0000000605087291 */ /* 0x000fe2000f8e20ff */
[----:B------:R-:W-:Y:S01]  /*3340*/  SEL R3, R6, R3, !P2 ;  /* 0x0000000306037207 */ /* 0x000fe20005000000 */
[----:B------:R-:W-:Y:S01]  /*3350*/  UIADD3 UR9, UPT, UPT, UR4, 0x100, URZ ;  /* 0x0000010004097890 */ /* 0x000fe2000fffe0ff */
[----:B--2---:R-:W-:Y:S01]  /*3360*/  LEA R2, R11, UR6, 0x3 ;  /* 0x000000060b027c11 */ /* 0x004fe2000f8e18ff */
[----:B------:R-:W-:Y:S01]  /*3370*/  UIADD3 UR8, UPT, UPT, UR8, 0x190, URZ ;  /* 0x0000019008087890 */ /* 0x000fe2000fffe0ff */
[----:B------:R2:W-:Y:S01]  /*3380*/  @!P2 SYNCS.ARRIVE.TRANS64.RED RZ, [R3+URZ], R4 ;  /* 0x0000000403ffa9a7 */ /* 0x0005e200080004ff */
[----:B------:R-:W-:Y:S01]  /*3390*/  UIADD3 UR4, UPT, UPT, UR5, 0x1, URZ ;  /* 0x0000000105047890 */ /* 0x000fe2000fffe0ff */
[----:B------:R-:W-:-:S03]  /*33a0*/  VIADD R8, R8, 0x1 ;  /* 0x0000000108087836 */ /* 0x000fc60000000000 */
[----:B------:R-:W-:Y:S02]  /*33b0*/  UISETP.NE.AND UP0, UPT, UR4, 0x2, UPT ;  /* 0x000000020400788c */ /* 0x000fe4000bf05270 */
[----:B------:R-:W-:Y:S01]  /*33c0*/  ISETP.NE.AND P0, PT, R8, 0x2, PT ;  /* 0x000000020800780c */ /* 0x000fe20003f05270 */
[----:B------:R-:W-:Y:S06]  /*33d0*/  UGETNEXTWORKID.BROADCAST [UR8], [UR9] ;  /* 0x00000000080073ca */ /* 0x000fec0008000100 */
[----:B------:R-:W-:Y:S02]  /*33e0*/  USEL UR7, URZ, 0x1, UP0 ;  /* 0x00000001ff077887 */ /* 0x000fe40008000000 */
[----:B------:R-:W-:-:S04]  /*33f0*/  USEL UR5, UR4, URZ, UP0 ;  /* 0x000000ff04057287 */ /* 0x000fc80008000000 */
[----:B------:R-:W-:Y:S02]  /*3400*/  LOP3.LUT R12, R12, UR7, RZ, 0x3c, !PT ;  /* 0x000000070c0c7c12 */ /* 0x000fe4000f8e3cff */
[----:B--2---:R-:W-:-:S04]  /*3410*/  SHF.L.U32 R4, R10, 0x1f, RZ ;  /* 0x0000001f0a047819 */ /* 0x004fc800000006ff */
[----:B------:R-:W2:Y:S02]  /*3420*/  SYNCS.PHASECHK.TRANS64.TRYWAIT P1, [R2+URZ+0x100], R4 ;  /* 0x00010004020075a7 */ /* 0x000ea400080211ff */
[----:B--2---:R-:W-:Y:S05]  /*3430*/  @!P1 BRA `(.L_x_60) ;  /* 0x0000005800589947 */ /* 0x004fea0003800000 */
.L_x_164:
[C---:B--2---:R-:W-:Y:S01]  /*3440*/  LEA R4, R11.reuse, UR6, 0x4 ;  /* 0x000000060b047c11 */ /* 0x044fe2000f8e20ff */
[----:B------:R-:W-:Y:S01]  /*3450*/  VIADD R2, R2, 0x110 ;  /* 0x0000011002027836 */ /* 0x000fe20000000000 */
[----:B------:R-:W-:Y:S01]  /*3460*/  SEL R8, R8, RZ, P0 ;  /* 0x000000ff08087207 */ /* 0x000fe20000000000 */
[----:B------:R-:W-:-:S03]  /*3470*/  VIADD R11, R11, 0x1 ;  /* 0x000000010b0b7836 */ /* 0x000fc60000000000 */
[----:B------:R-:W2:Y:S01]  /*3480*/  LDS.128 R4, [R4+0x190] ;  /* 0x0001900004047984 */ /* 0x000ea20000000c00 */
[----:B------:R-:W-:Y:S02]  /*3490*/  PRMT R2, RZ, 0x654, R2 ;  /* 0x00000654ff027816 */ /* 0x000fe40000000002 */
[C---:B------:R-:W-:Y:S01]  /*34a0*/  ISETP.NE.AND P1, PT, R11.reuse, 0x2, PT ;  /* 0x000000020b00780c */ /* 0x040fe20003f25270 */
[----:B------:R-:W-:Y:S01]  /*34b0*/  @!PT LDS RZ, [RZ] ;  /* 0x00000000fffff984 */ /* 0x000fe20000000800 */
[----:B------:R-:W-:Y:S01]  /*34c0*/  @!PT LDS RZ, [RZ] ;  /* 0x00000000fffff984 */ /* 0x000fe20000000800 */
[----:B------:R-:W-:Y:S01]  /*34d0*/  @!PT LDS RZ, [RZ] ;  /* 0x00000000fffff984 */ /* 0x000fe20000000800 */
[----:B------:R-:W-:Y:S01]  /*34e0*/  @!PT LDS RZ, [RZ] ;  /* 0x00000000fffff984 */ /* 0x000fe20000000800 */
[----:B------:R3:W-:Y:S06]  /*34f0*/  MEMBAR.ALL.CTA ;  /* 0x0000000000007992 */ /* 0x0007ec0000008000 */
[----:B---3--:R-:W3:Y:S01]  /*3500*/  FENCE.VIEW.ASYNC.S ;  /* 0x00000000000073c6 */ /* 0x008ee20000000000 */
[----:B------:R-:W-:Y:S01]  /*3510*/  SEL R11, R11, RZ, P1 ;  /* 0x000000ff0b0b7207 */ /* 0x000fe20000800000 */
[----:B---3--:R3:W-:Y:S01]  /*3520*/  SYNCS.ARRIVE.TRANS64.RED.A1T0 RZ, [R2+URZ], RZ ;  /* 0x000000ff02ff79a7 */ /* 0x0087e200081004ff */
[----:B--2---:R-:W-:-:S02]  /*3530*/  LOP3.LUT P3, RZ, R6, 0x1, RZ, 0xc0, !PT ;  /* 0x0000000106ff7812 */ /* 0x004fc4000786c0ff */
[----:B------:R-:W-:-:S04]  /*3540*/  SEL R4, RZ, 0x1, P1 ;  /* 0x00000001ff047807 */ /* 0x000fc80000800000 */
[----:B------:R-:W-:Y:S02]  /*3550*/  LOP3.LUT R10, R10, R4, RZ, 0x3c, !PT ;  /* 0x000000040a0a7212 */ /* 0x000fe400078e3cff */
[----:B---3--:R-:W-:-:S04]  /*3560*/  SEL R2, RZ, 0x1, P0 ;  /* 0x00000001ff027807 */ /* 0x008fc80000000000 */
[----:B------:R-:W-:Y:S01]  /*3570*/  LOP3.LUT R9, R9, R2, RZ, 0x3c, !PT ;  /* 0x0000000209097212 */ /* 0x000fe200078e3cff */
[----:B------:R-:W-:Y:S06]  /*3580*/  @P3 BRA `(.L_x_61) ;  /* 0xfffffffc002c3947 */ /* 0x000fec000383ffff */
[----:B------:R-:W-:Y:S01]  /*3590*/  ULEA UR4, UR5, UR6, 0x3 ;  /* 0x0000000605047291 */ /* 0x000fe2000f8e18ff */
[----:B------:R-:W-:-:S08]  /*35a0*/  SHF.L.U32 R2, R12, 0x1f, RZ ;  /* 0x0000001f0c027819 */ /* 0x000fd000000006ff */
[----:B------:R-:W2:Y:S02]  /*35b0*/  SYNCS.PHASECHK.TRANS64 P0, [UR4+0x110], R2 ;  /* 0x00011002ff0075a7 */ /* 0x000ea40008001004 */
[----:B--2---:R-:W-:Y:S05]  /*35c0*/  @P0 BRA `(.L_x_62) ;  /* 0x0000000000080947 */ /* 0x004fea0003800000 */
[----:B------:R-:W2:Y:S02]  /*35d0*/  SYNCS.PHASECHK.TRANS64.TRYWAIT P0, [UR4+0x110], R2 ;  /* 0x00011002ff0075a7 */ /* 0x000ea40008001104 */
[----:B--2---:R-:W-:Y:S05]  /*35e0*/  @!P0 BRA `(.L_x_63) ;  /* 0x0000005800008947 */ /* 0x004fea0003800000 */
.L_x_62:
[----:B------:R-:W-:-:S04]  /*35f0*/  UIADD3 UR7, UPT, UPT, UR5, 0x1, URZ ;  /* 0x0000000105077890 */ /* 0x000fc8000fffe0ff */
[----:B------:R-:W-:-:S04]  /*3600*/  UISETP.NE.AND UP0, UPT, UR7, 0x2, UPT ;  /* 0x000000020700788c */ /* 0x000fc8000bf05270 */
[----:B------:R-:W-:Y:S02]  /*3610*/  USEL UR8, URZ, 0x1, UP0 ;  /* 0x00000001ff087887 */ /* 0x000fe40008000000 */
[----:B------:R-:W-:-:S04]  /*3620*/  USEL UR7, UR7, URZ, UP0 ;  /* 0x000000ff07077287 */ /* 0x000fc80008000000 */
[----:B------:R-:W-:Y:S01]  /*3630*/  ULEA UR7, UR7, UR6, 0x3 ;  /* 0x0000000607077291 */ /* 0x000fe2000f8e18ff */
[----:B--2---:R-:W-:-:S04]  /*3640*/  LOP3.LUT R2, R12, UR8, RZ, 0x3c, !PT ;  /* 0x000000080c027c12 */ /* 0x004fc8000f8e3cff */
[----:B------:R-:W-:-:S04]  /*3650*/  SHF.L.U32 R0, R2, 0x1f, RZ ;  /* 0x0000001f02007819 */ /* 0x000fc800000006ff */
[----:B------:R-:W2:Y:S02]  /*3660*/  SYNCS.PHASECHK.TRANS64 P0, [UR7+0x110], R0 ;  /* 0x00011000ff0075a7 */ /* 0x000ea40008001007 */
[----:B-12---:R-:W-:Y:S05]  /*3670*/  @P0 EXIT ;  /* 0x000000000000094d */ /* 0x006fea0003800000 */
[----:B------:R-:W-:Y:S02]  /*3680*/  SHF.L.U32 R2, R2, 0x1f, RZ ;  /* 0x0000001f02027819 */ /* 0x000fe400000006ff */
[----:B------:R-:W-:-:S07]  /*3690*/  MOV R0, UR7 ;  /* 0x0000000700007c02 */ /* 0x000fce0008000f00 */
.L_x_64:
[----:B-1----:R1:W2:Y:S02]  /*36a0*/  SYNCS.PHASECHK.TRANS64.TRYWAIT P0, [R0+URZ+0x110], R2 ;  /* 0x00011002000075a7 */ /* 0x0022a400080011ff */
[----:B--2---:R-:W-:Y:S05]  /*36b0*/  @!P0 NANOSLEEP.SYNCS 0x989680 ;  /* 0x009896800000895d */ /* 0x004fea0003900000 */
[----:B------:R-:W2:Y:S02]  /*36c0*/  @!P0 SYNCS.PHASECHK.TRANS64 P0, [R0+URZ+0x110], R2 ;  /* 0x00011002000085a7 */ /* 0x000ea400080010ff */
[----:B--2---:R-:W-:Y:S05]  /*36d0*/  @P0 EXIT ;  /* 0x000000000000094d */ /* 0x004fea0003800000 */
[----:B------:R-:W-:Y:S05]  /*36e0*/  BRA `(.L_x_64) ;  /* 0xfffffffc00ec7947 */ /* 0x000fea000383ffff */
.L_x_57:
[----:B------:R-:W-:Y:S05]  /*36f0*/  BRA.U UP5, `(.L_x_65) ;  /* 0x0000001105d87547 */ /* 0x000fea000b800000 */
[----:B------:R-:W-:Y:S01]  /*3700*/  UMOV UR4, 0x40 ;  /* 0x0000004000047882 */ /* 0x000fe20000000000 */
[----:B------:R-:W-:Y:S01]  /*3710*/  NOP ;  /* 0x0000000000007918 */ /* 0x000fe20000000000 */
[----:B------:R-:W-:Y:S01]  /*3720*/  ULEA UR5, UR46, UR4, 0x18 ;  /* 0x000000042e057291 */ /* 0x000fe2000f8ec0ff */
[----:B------:R-:W-:Y:S02]  /*3730*/  UMOV UR6, 0x400 ;  /* 0x0000040000067882 */ /* 0x000fe40000000000 */
[----:B------:R-:W-:-:S06]  /*3740*/  ULEA UR6, UR46, UR6, 0x18 ;  /* 0x000000062e067291 */ /* 0x000fcc000f8ec0ff */
[----:B------:R-:W2:Y:S02]  /*3750*/  LDS.U8 R0, [UR5+0x1c] ;  /* 0x00001c05ff007984 */ /* 0x000ea40008000000 */
[----:B--2---:R-:W-:-:S13]  /*3760*/  ISETP.NE.AND P0, PT, R0, RZ, PT ;  /* 0x000000ff0000720c */ /* 0x004fda0003f05270 */
[----:B------:R-:W-:Y:S05]  /*3770*/  @P0 BRA `(.L_x_66) ;  /* 0x0000000400080947 */ /* 0x000fea0003800000 */
[----:B------:R-:W-:Y:S02]  /*3780*/  UISETP.NE.U32.AND UP1, UPT, UR45, 0x1, UPT ;  /* 0x000000012d00788c */ /* 0x000fe4000bf25070 */
[----:B------:R-:W-:-:S07]  /*3790*/  UIADD3 UR7, UPT, UPT, UR5, 0x8, URZ ;  /* 0x0000000805077890 */ /* 0x000fce000fffe0ff */
[----:B------:R-:W-:Y:S05]  /*37a0*/  BRA.U !UP1, `(.L_x_67) ;  /* 0x00000001099c7547 */ /* 0x000fea000b800000 */
[----:B------:R-:W-:Y:S01]  /*37b0*/  ELECT P0, URZ, PT ;  /* 0x0000000000ff782f */ /* 0x000fe20003800000 */
[----:B------:R-:W-:-:S12]  /*37c0*/  BSSY B0, `(.L_x_67) ;  /* 0x0000025000007945 */ /* 0x000fd80003800000 */
[----:B------:R-:W-:Y:S05]  /*37d0*/  @!P0 BRA `(.L_x_68) ;  /* 0x00000000008c8947 */ /* 0x000fea0003800000 */
[----:B------:R-:W-:-:S05]  /*37e0*/  UMOV UR4, 0x10 ;  /* 0x0000001000047882 */ /* 0x000fca0000000000 */
[----:B------:R-:W-:Y:S04]  /*37f0*/  DEPBAR.LE SB2, 0x36 ;  /* 0x0000ad800000791a */ /* 0x000fe80000000000 */
[----:B------:R-:W2:Y:S02]  /*3800*/  UTCATOMSWS.2CTA.FIND_AND_SET.ALIGN UP0, UR4, UR4 ;  /* 0x00000004000475e3 */ /* 0x000ea40008200800 */
[----:B--2---:R-:W-:Y:S01]  /*3810*/  MOV R10, UR4 ;  /* 0x00000004000a7c02 */ /* 0x004fe20008000f00 */
[----:B------:R-:W-:Y:S06]  /*3820*/  BRA.U UP0, `(.L_x_69) ;  /* 0x0000000100187547 */ /* 0x000fec000b800000 */
.L_x_70:
[----:B------:R-:W-:Y:S05]  /*3830*/  NANOSLEEP 0x64 ;  /* 0x000000640000795d */ /* 0x000fea0003800000 */
[----:B------:R-:W-:-:S05]  /*3840*/  UMOV UR4, 0x10 ;  /* 0x0000001000047882 */ /* 0x000fca0000000000 */
[----:B------:R-:W-:Y:S04]  /*3850*/  DEPBAR.LE SB2, 0x36 ;  /* 0x0000ad800000791a */ /* 0x000fe80000000000 */
[----:B------:R-:W2:Y:S02]  /*3860*/  UTCATOMSWS.2CTA.FIND_AND_SET.ALIGN UP0, UR4, UR4 ;  /* 0x00000004000475e3 */ /* 0x000ea40008200800 */
[----:B--2---:R-:W-:Y:S01]  /*3870*/  MOV R10, UR4 ;  /* 0x00000004000a7c02 */ /* 0x004fe20008000f00 */
[----:B------:R-:W-:Y:S05]  /*3880*/  BRA.U !UP0, `(.L_x_70) ;  /* 0xfffffffd08e87547 */ /* 0x000fea000b83ffff */
.L_x_69:
[----:B------:R-:W2:Y:S01]  /*3890*/  LDS R6, [UR5+0x10] ;  /* 0x00001005ff067984 */ /* 0x000ea20008000800 */
[----:B------:R-:W-:Y:S01]  /*38a0*/  IMAD.U32 R0, RZ, RZ, UR6 ;  /* 0x00000006ff007e24 */ /* 0x000fe2000f8e00ff */
[----:B------:R-:W-:-:S03]  /*38b0*/  MOV R4, UR48 ;  /* 0x0000003000047c02 */ /* 0x000fc60008000f00 */
[----:B------:R-:W-:Y:S01]  /*38c0*/  VIADD R0, R0, 0x1b0 ;  /* 0x000001b000007836 */ /* 0x000fe20000000000 */
[----:B--2---:R-:W-:-:S04]  /*38d0*/  SHF.L.U32 R6, R6, 0x1f, RZ ;  /* 0x0000001f06067819 */ /* 0x004fc800000006ff */
[----:B------:R-:W2:Y:S02]  /*38e0*/  SYNCS.PHASECHK.TRANS64.TRYWAIT P0, [UR5+0x8], R6 ;  /* 0x00000806ff0075a7 */ /* 0x000ea40008001105 */
[----:B--2---:R-:W-:Y:S05]  /*38f0*/  @P0 BRA `(.L_x_71) ;  /* 0x0000000000080947 */ /* 0x004fea0003800000 */
[----:B------:R-:W2:Y:S02]  /*3900*/  SYNCS.PHASECHK.TRANS64.TRYWAIT P0, [UR5+0x8], R6 ;  /* 0x00000806ff0075a7 */ /* 0x000ea40008001105 */
[----:B--2---:R-:W-:Y:S05]  /*3910*/  @!P0 BRA `(.L_x_72) ;  /* 0x00000054004c8947 */ /* 0x004fea0003800000 */
.L_x_71:
[----:B------:R-:W-:Y:S01]  /*3920*/  PRMT R4, R4, 0x654, R0 ;  /* 0x0000065404047816 */ /* 0x000fe20000000000 */
[----:B------:R-:W-:Y:S01]  /*3930*/  HFMA2 R0, -RZ, RZ, 0, 5.9604644775390625e-08 ;  /* 0x00000001ff007431 */ /* 0x000fe200000001ff */
[----:B------:R-:W-:Y:S01]  /*3940*/  UPRMT UR4, UR48, 0x654, UR7 ;  /* 0x0000065430047896 */ /* 0x000fe20008000007 */
[----:B------:R-:W-:Y:S02]  /*3950*/  IMAD.MOV.U32 R8, RZ, RZ, 0xffff ;  /* 0x0000ffffff087424 */ /* 0x000fe400078e00ff */
[----:B--2---:R-:W-:Y:S02]  /*3960*/  IMAD.MOV.U32 R6, RZ, RZ, 0x4 ;  /* 0x00000004ff067424 */ /* 0x004fe400078e00ff */
[----:B------:R-:W-:Y:S01]  /*3970*/  IMAD.SHL.U32 R9, R10, 0x20, RZ ;  /* 0x000000200a097824 */ /* 0x000fe200078e00ff */
[----:B------:R-:W-:Y:S02]  /*3980*/  MOV R5, UR4 ;  /* 0x0000000400057c02 */ /* 0x000fe40008000f00 */
[-C--:B------:R-:W-:Y:S01]  /*3990*/  SHF.L.U32 R8, R8, R10.reuse, RZ ;  /* 0x0000000a08087219 */ /* 0x080fe200000006ff */
[----:B------:R2:W-:Y:S01]  /*39a0*/  SYNCS.ARRIVE.TRANS64.RED RZ, [UR4], R6 ;  /* 0x00000006ffff79a7 */ /* 0x0005e20008000404 */
[----:B------:R-:W-:Y:S01]  /*39b0*/  SHF.L.U32 R7, R0, R10, RZ ;  /* 0x0000000a00077219 */ /* 0x000fe200000006ff */
[----:B------:R2:W-:Y:S04]  /*39c0*/  STS [UR6+0x1b0], R9 ;  /* 0x0001b009ff007988 */ /* 0x0005e80008000806 */
[----:B------:R2:W-:Y:S04]  /*39d0*/  STAS [R4.64], R10 ;  /* 0x0000000a04007dbd */ /* 0x0005e8000c0008ff */
[----:B------:R2:W-:Y:S04]  /*39e0*/  ATOMS.OR RZ, [UR5+0x14], R8 ;  /* 0x00001408ffff798c */ /* 0x0005e8000b000005 */
[----:B------:R2:W-:Y:S04]  /*39f0*/  ATOMS.OR RZ, [UR5+0x18], R7 ;  /* 0x00001807ffff798c */ /* 0x0005e8000b000005 */
[----:B------:R2:W-:Y:S02]  /*3a00*/  ATOMS.XOR RZ, [UR5+0x10], R0 ;  /* 0x00001000ffff798c */ /* 0x0005e4000b800005 */
.L_x_68:
[----:B-1----:R-:W-:Y:S05]  /*3a10*/  BSYNC B0 ;  /* 0x0000000000007941 */ /* 0x002fea0003800000 */
.L_x_67:
[----:B------:R-:W-:Y:S05]  /*3a20*/  BRA.U UP1, `(.L_x_73) ;  /* 0x00000001016c7547 */ /* 0x000fea000b800000 */
[----:B------:R-:W-:-:S03]  /*3a30*/  UMOV UR4, 0xffffffff ;  /* 0xffffffff00047882 */ /* 0x000fc60000000000 */
[----:B------:R-:W-:Y:S05]  /*3a40*/  BRA.DIV UR4, `(.L_x_74) ;  /* 0x0000005604187947 */ /* 0x000fea000b800000 */
[----:B------:R-:W-:-:S13]  /*3a50*/  ELECT P6, URZ, PT ;  /* 0x0000000000ff782f */ /* 0x000fda00038c0000 */
.L_x_168:
[----:B------:R-:W-:Y:S05]  /*3a60*/  @!P6 BRA `(.L_x_73) ;  /* 0x00000000005ce947 */ /* 0x000fea0003800000 */
[----:B--2---:R-:W2:Y:S02]  /*3a70*/  LDS R4, [UR5+0x10] ;  /* 0x00001005ff047984 */ /* 0x004ea40008000800 */
[----:B--2---:R-:W-:-:S04]  /*3a80*/  SHF.L.U32 R4, R4, 0x1f, RZ ;  /* 0x0000001f04047819 */ /* 0x004fc800000006ff */
[----:B------:R-:W2:Y:S02]  /*3a90*/  SYNCS.PHASECHK.TRANS64.TRYWAIT P0, [UR5+0x8], R4 ;  /* 0x00000804ff0075a7 */ /* 0x000ea40008001105 */
[----:B--2---:R-:W-:Y:S05]  /*3aa0*/  @P0 BRA `(.L_x_75) ;  /* 0x0000000000080947 */ /* 0x004fea0003800000 */
[----:B------:R-:W2:Y:S02]  /*3ab0*/  SYNCS.PHASECHK.TRANS64.TRYWAIT P0, [UR5+0x8], R4 ;  /* 0x00000804ff0075a7 */ /* 0x000ea40008001105 */
[----:B--2---:R-:W-:Y:S05]  /*3ac0*/  @!P0 BRA `(.L_x_76) ;  /* 0x0000005400188947 */ /* 0x004fea0003800000 */
.L_x_75:
[----:B------:R-:W3:Y:S01]  /*3ad0*/  LDS R6, [UR6+0x1b0] ;  /* 0x0001b006ff067984 */ /* 0x000ee20008000800 */
[----:B--2---:R-:W-:Y:S02]  /*3ae0*/  HFMA2 R0, -RZ, RZ, 0, 5.9604644775390625e-08 ;  /* 0x00000001ff007431 */ /* 0x004fe400000001ff */
[----:B------:R-:W-:Y:S01]  /*3af0*/  IMAD.MOV.U32 R4, RZ, RZ, 0xffff ;  /* 0x0000ffffff047424 */ /* 0x000fe200078e00ff */
[----:B------:R-:W-:Y:S01]  /*3b00*/  UPRMT UR4, UR48, 0x654, UR7 ;  /* 0x0000065430047896 */ /* 0x000fe20008000007 */
[----:B---3--:R-:W-:-:S03]  /*3b10*/  IMAD.SHL.U32 R5, R6, 0x20, RZ ;  /* 0x0000002006057824 */ /* 0x008fc600078e00ff */
[-C--:B------:R-:W-:Y:S02]  /*3b20*/  SHF.L.U32 R4, R4, R6.reuse, RZ ;  /* 0x0000000604047219 */ /* 0x080fe400000006ff */
[----:B------:R-:W-:Y:S01]  /*3b30*/  SHF.L.U32 R6, R0, R6, RZ ;  /* 0x0000000600067219 */ /* 0x000fe200000006ff */
[----:B------:R3:W-:Y:S04]  /*3b40*/  STS [UR6+0x1b0], R5 ;  /* 0x0001b005ff007988 */ /* 0x0007e80008000806 */
[----:B------:R3:W-:Y:S04]  /*3b50*/  ATOMS.OR RZ, [UR5+0x14], R4 ;  /* 0x00001404ffff798c */ /* 0x0007e8000b000005 */
[----:B------:R3:W-:Y:S01]  /*3b60*/  ATOMS.OR RZ, [UR5+0x18], R6 ;  /* 0x00001806ffff798c */ /* 0x0007e2000b000005 */
[----:B------:R-:W-:Y:S03]  /*3b70*/  SYNCS.ARRIVE.TRANS64.RED.A1T0 RZ, [UR4], RZ ;  /* 0x000000ffffff79a7 */ /* 0x000fe60008100404 */
[----:B------:R3:W-:Y:S01]  /*3b80*/  ATOMS.XOR RZ, [UR5+0x10], R0 ;  /* 0x00001000ffff798c */ /* 0x0007e2000b800005 */
[----:B------:R-:W-:Y:S05]  /*3b90*/  BRA `(.L_x_73) ;  /* 0x0000000000107947 */ /* 0x000fea0003800000 */
.L_x_66:
[----:B------:R-:W-:Y:S02]  /*3ba0*/  MOV R0, 0xffffffff ;  /* 0xffffffff00007802 */ /* 0x000fe40000000f00 */
[----:B------:R-:W-:-:S03]  /*3bb0*/  MOV R4, 0x3be0 ;  /* 0x00003be000047802 */ /* 0x000fc60000000f00 */
[----:B------:R2:W-:Y:S04]  /*3bc0*/  STS [UR6+0x1b0], R0 ;  /* 0x0001b000ff007988 */ /* 0x0005e80008000806 */
[----:B-12--5:R-:W-:Y:S05]  /*3bd0*/  CALL.REL.NOINC `($__internal_1_$__cuda_sm10x_tcgen05_guardrail_trap_phase_invalid_during_alloc) ;  /* 0x0000005800607944 */ /* 0x026fea0003c00000 */
.L_x_73:
[----:B------:R-:W-:Y:S05]  /*3be0*/  WARPSYNC.ALL ;  /* 0x0000000000007948 */ /* 0x000fea0003800000 */
[----:B------:R-:W4:Y:S01]  /*3bf0*/  S2UR UR4, SR_CgaCtaId ;  /* 0x00000000000479c3 */ /* 0x000f220000008800 */
[----:B------:R-:W-:Y:S01]  /*3c00*/  UMOV UR26, 0x400 ;  /* 0x00000400001a7882 */ /* 0x000fe20000000000 */
[----:B------:R-:W-:-:S06]  /*3c10*/  NOP ;  /* 0x0000000000007918 */ /* 0x000fcc0000000000 */
[----:B------:R-:W-:Y:S06]  /*3c20*/  BAR.ARV 0x6, 0xa0 ;  /* 0x0182800000007b1d */ /* 0x000fec0000002000 */
[----:B------:R-:W1:Y:S01]  /*3c30*/  LDCU UR6, c[0x0][0x38c] ;  /* 0x00007180ff0677ac */ /* 0x000e620008000800 */
[----:B------:R-:W-:Y:S01]  /*3c40*/  LOP3.LUT R3, R3, 0xffff, RZ, 0xc0, !PT ;  /* 0x0000ffff03037812 */ /* 0x000fe200078ec0ff */
[----:B--2---:R-:W-:Y:S01]  /*3c50*/  IMAD.MOV.U32 R9, RZ, RZ, 0x1 ;  /* 0x00000001ff097424 */ /* 0x004fe200078e00ff */
[----:B------:R-:W-:Y:S01]  /*3c60*/  LOP3.LUT R2, R2, 0xffff, RZ, 0xc0, !PT ;  /* 0x0000ffff02027812 */ /* 0x000fe200078ec0ff */
[----:B------:R-:W-:Y:S01]  /*3c70*/  IMAD.MOV.U32 R8, RZ, RZ, RZ ;  /* 0x000000ffff087224 */ /* 0x000fe200078e00ff */
[----:B------:R-:W-:Y:S01]  /*3c80*/  R2UR UR28, R3 ;  /* 0x00000000031c72ca */ /* 0x000fe200000e0000 */
[----:B------:R-:W-:Y:S01]  /*3c90*/  UMOV UR32, URZ ;  /* 0x000000ff00207c82 */ /* 0x000fe20008000000 */
[----:B------:R-:W-:-:S02]  /*3ca0*/  R2UR UR42, R2 ;  /* 0x00000000022a72ca */ /* 0x000fc400000e0000 */
[----:B------:R-:W-:Y:S01]  /*3cb0*/  CS2R R2, SRZ ;  /* 0x0000000000027805 */ /* 0x000fe2000001ff00 */
[----:B------:R-:W-:Y:S01]  /*3cc0*/  UMOV UR23, URZ ;  /* 0x000000ff00177c82 */ /* 0x000fe20008000000 */
[----:B----4-:R-:W-:Y:S01]  /*3cd0*/  ULEA UR26, UR4, UR26, 0x18 ;  /* 0x0000001a041a7291 */ /* 0x010fe2000f8ec0ff */
[----:B------:R-:W-:Y:S01]  /*3ce0*/  UMOV UR22, URZ ;  /* 0x000000ff00167c82 */ /* 0x000fe20008000000 */
[----:B------:R-:W-:Y:S02]  /*3cf0*/  UISETP.NE.AND UP3, UPT, UR45, URZ, UPT ;  /* 0x000000ff2d00728c */ /* 0x000fe4000bf65270 */
[----:B------:R-:W-:Y:S02]  /*3d00*/  UIADD3 UR5, UPT, UPT, UR26, 0x4300, URZ ;  /* 0x000043001a057890 */ /* 0x000fe4000fffe0ff */
[----:B------:R-:W-:-:S03]  /*3d10*/  UIADD3 UR4, UPT, UPT, UR26, 0x1e300, URZ ;  /* 0x0001e3001a047890 */ /* 0x000fc6000fffe0ff */
[----:B---3--:R-:W2:Y:S01]  /*3d20*/  LDS R0, [UR26+0x1b0] ;  /* 0x0001b01aff007984 */ /* 0x008ea20008000800 */
[----:B-1----:R-:W-:Y:S02]  /*3d30*/  UIADD3 UR6, UPT, UPT, UR6, 0x7f, URZ ;  /* 0x0000007f06067890 */ /* 0x002fe4000fffe0ff */
[----:B------:R-:W-:Y:S02]  /*3d40*/  USHF.R.U32.HI UR5, URZ, 0x4, UR5 ;  /* 0x00000004ff057899 */ /* 0x000fe40008011605 */
[----:B------:R-:W-:Y:S02]  /*3d50*/  USHF.R.S32.HI UR33, URZ, 0x1f, UR6 ;  /* 0x0000001fff217899 */ /* 0x000fe40008011406 */
[----:B------:R-:W-:Y:S02]  /*3d60*/  USHF.R.U32.HI UR4, URZ, 0x4, UR4 ;  /* 0x00000004ff047899 */ /* 0x000fe40008011604 */
[----:B------:R-:W-:Y:S02]  /*3d70*/  ULEA.HI UR33, UR33, UR6, URZ, 0x7 ;  /* 0x0000000621217291 */ /* 0x000fe4000f8f38ff */
[----:B------:R-:W-:-:S02]  /*3d80*/  ULOP3.LUT UR5, UR5, 0x3fff, URZ, 0xc0, !UPT ;  /* 0x00003fff05057892 */ /* 0x000fc4000f8ec0ff */
[----:B------:R-:W-:Y:S02]  /*3d90*/  USHF.R.S32.HI UR33, URZ, 0x7, UR33 ;  /* 0x00000007ff217899 */ /* 0x000fe40008011421 */
[----:B------:R-:W-:Y:S02]  /*3da0*/  ULOP3.LUT UR30, UR4, 0x3fff, URZ, 0xc0, !UPT ;  /* 0x00003fff041e7892 */ /* 0x000fe4000f8ec0ff */
[----:B------:R-:W-:Y:S01]  /*3db0*/  UISETP.LT.AND UP0, UPT, UR33, 0x1, UPT ;  /* 0x000000012100788c */ /* 0x000fe2000bf01270 */
[----:B------:R-:W-:Y:S01]  /*3dc0*/  UMOV UR40, 0x0 ;  /* 0x0000000000287882 */ /* 0x000fe20000000000 */
[----:B------:R-:W-:Y:S01]  /*3dd0*/  UMOV UR41, 0x82004a0 ;  /* 0x082004a000297882 */ /* 0x000fe20000000000 */
[----:B------:R-:W-:Y:S02]  /*3de0*/  ULOP3.LUT UR29, UR5, 0x10000, URZ, 0xfc, !UPT ;  /* 0x00010000051d7892 */ /* 0x000fe4000f8efcff */
[----:B------:R-:W-:Y:S02]  /*3df0*/  ULOP3.LUT UR30, UR30, 0x10000, URZ, 0xfc, !UPT ;  /* 0x000100001e1e7892 */ /* 0x000fe4000f8efcff */
[----:B------:R-:W-:Y:S01]  /*3e00*/  USEL UR43, UR33, 0x1, !UP0 ;  /* 0x00000001212b7887 */ /* 0x000fe2000c000000 */
[----:B------:R-:W-:Y:S01]  /*3e10*/  UMOV UR38, 0x0 ;  /* 0x0000000000267882 */ /* 0x000fe20000000000 */
[----:B------:R-:W-:Y:S01]  /*3e20*/  UMOV UR39, 0x82004a0 ;  /* 0x082004a000277882 */ /* 0x000fe20000000000 */
[----:B------:R-:W-:Y:S01]  /*3e30*/  UMOV UR36, 0x0 ;  /* 0x0000000000247882 */ /* 0x000fe20000000000 */
[----:B------:R-:W-:Y:S01]  /*3e40*/  UMOV UR37, 0x82004a0 ;  /* 0x082004a000257882 */ /* 0x000fe20000000000 */
[----:B------:R-:W-:Y:S01]  /*3e50*/  UMOV UR34, 0x0 ;  /* 0x0000000000227882 */ /* 0x000fe20000000000 */
[----:B------:R-:W-:Y:S01]  /*3e60*/  UMOV UR35, 0x82004a0 ;  /* 0x082004a000237882 */ /* 0x000fe20000000000 */
[----:B--2---:R-:W-:-:S15]  /*3e70*/  R2UR UR44, R0 ;  /* 0x00000000002c72ca */ /* 0x004fde00000e0000 */
.L_x_84:
[C---:B------:R-:W-:Y:S02]  /*3e80*/  LEA R0, R8.reuse, UR26, 0x3 ;  /* 0x0000001a08007c11 */ /* 0x040fe4000f8e18ff */
[----:B------:R-:W-:Y:S02]  /*3e90*/  SHF.L.U32 R4, R3, 0x1f, RZ ;  /* 0x0000001f03047819 */ /* 0x000fe400000006ff */
[----:B------:R-:W-:Y:S02]  /*3ea0*/  LEA R5, R8, UR26, 0x4 ;  /* 0x0000001a08057c11 */ /* 0x000fe4000f8e20ff */
[----:B------:R-:W1:Y:S02]  /*3eb0*/  SYNCS.PHASECHK.TRANS64.TRYWAIT P0, [R0+URZ+0x100], R4 ;  /* 0x00010004000075a7 */ /* 0x000e6400080011ff */
[----:B-1-3--:R-:W-:Y:S05]  /*3ec0*/  @!P0 BRA `(.L_x_77) ;  /* 0x0000005000308947 */ /* 0x00afea0003800000 */
.L_x_169:
[----:B-1----:R-:W1:Y:S01]  /*3ed0*/  LDS.128 R4, [R5+0x190] ;  /* 0x0001900005047984 */ /* 0x002e620000000c00 */
[----:B------:R-:W-:Y:S02]  /*3ee0*/  VIADD R0, R0, 0x110 ;  /* 0x0000011000007836 */ /* 0x000fe40000000000 */
[----:B------:R-:W-:Y:S01]  /*3ef0*/  VIADD R8, R8, 0x1 ;  /* 0x0000000108087836 */ /* 0x000fe20000000000 */
[----:B------:R-:W-:Y:S01]  /*3f00*/  @!PT LDS RZ, [RZ] ;  /* 0x00000000fffff984 */ /* 0x000fe20000000800 */
[----:B------:R-:W-:Y:S01]  /*3f10*/  @!PT LDS RZ, [RZ] ;  /* 0x00000000fffff984 */ /* 0x000fe20000000800 */
[----:B------:R-:W-:Y:S01]  /*3f20*/  @!PT LDS RZ, [RZ] ;  /* 0x00000000fffff984 */ /* 0x000fe20000000800 */
[----:B------:R-:W-:Y:S01]  /*3f30*/  @!PT LDS RZ, [RZ] ;  /* 0x00000000fffff984 */ /* 0x000fe20000000800 */
[----:B------:R2:W-:Y:S06]  /*3f40*/  MEMBAR.ALL.CTA ;  /* 0x0000000000007992 */ /* 0x0005ec0000008000 */
[----:B--2---:R-:W2:Y:S01]  /*3f50*/  FENCE.VIEW.ASYNC.S ;  /* 0x00000000000073c6 */ /* 0x004ea20000000000 */
[----:B------:R-:W-:-:S04]  /*3f60*/  PRMT R0, RZ, 0x654, R0 ;  /* 0x00000654ff007816 */ /* 0x000fc80000000000 */
[----:B--2---:R2:W-:Y:S01]  /*3f70*/  SYNCS.ARRIVE.TRANS64.RED.A1T0 RZ, [R0+URZ], RZ ;  /* 0x000000ff00ff79a7 */ /* 0x0045e200081004ff */
[----:B-1----:R-:W-:Y:S01]  /*3f80*/  LOP3.LUT P1, RZ, R6, 0x1, RZ, 0xc0, !PT ;  /* 0x0000000106ff7812 */ /* 0x002fe2000782c0ff */
[----:B--2---:R-:W-:-:S12]  /*3f90*/  BRA.U UP3, `(.L_x_78) ;  /* 0x0000000503087547 */ /* 0x004fd8000b800000 */
[----:B------:R-:W1:Y:S01]  /*3fa0*/  LDCU UR4, c[0x0][0x38c] ;  /* 0x00007180ff0477ac */ /* 0x000e620008000800 */
[----:B------:R-:W-:Y:S02]  /*3fb0*/  PLOP3.LUT P2, PT, PT, PT, PT, 0x80, 0x8 ;  /* 0x000000000008781c */ /* 0x000fe40003f4f070 */
[----:B------:R-:W-:Y:S01]  /*3fc0*/  SHF.L.U32 R4, R9, 0x1f, RZ ;  /* 0x0000001f09047819 */ /* 0x000fe200000006ff */
[----:B------:R-:W-:Y:S02]  /*3fd0*/  ULEA UR31, UR32, UR26, 0x3 ;  /* 0x0000001a201f7291 */ /* 0x000fe4000f8e18ff */
[----:B------:R-:W-:Y:S02]  /*3fe0*/  ULEA UR11, UR32, UR44, 0x6 ;  /* 0x0000002c200b7291 */ /* 0x000fe4000f8e30ff */
[----:B-1----:R-:W-:-:S06]  /*3ff0*/  UISETP.GE.AND UP0, UPT, UR4, 0x1, UPT ;  /* 0x000000010400788c */ /* 0x002fcc000bf06270 */
[----:B------:R-:W-:-:S05]  /*4000*/  PLOP3.LUT P0, PT, PT, PT, UP0, 0x80, 0x8 ;  /* 0x000000000008781c */ /* 0x000fca0003f0f008 */
[----:B------:R-:W-:-:S08]  /*4010*/  @UP0 ULEA UR4, UR23, UR26, 0x3 ;  /* 0x0000001a17040291 */ /* 0x000fd0000f8e18ff */
[----:B------:R-:W-:-:S04]  /*4020*/  @P0 SHF.L.U32 R0, R2, 0x1f, RZ ;  /* 0x0000001f02000819 */ /* 0x000fc800000006ff */
[----:B------:R1:W2:Y:S01]  /*4030*/  @P0 SYNCS.PHASECHK.TRANS64.TRYWAIT P2, [UR4], R0 ;  /* 0x00000000ff0005a7 */ /* 0x0002a20008041104 */
[----:B------:R-:W3:Y:S02]  /*4040*/  SYNCS.PHASECHK.TRANS64.TRYWAIT P0, [UR31+0x140], R4 ;  /* 0x00014004ff0075a7 */ /* 0x000ee4000800111f */
[----:B-123--:R-:W-:Y:S05]  /*4050*/  @!P0 BRA `(.L_x_79) ;  /* 0x0000004c00e08947 */ /* 0x00efea0003800000 */
.L_x_171:
[----:B------:R-:W-:Y:S01]  /*4060*/  UMOV UR27, UR22 ;  /* 0x00000016001b7c82 */ /* 0x000fe20008000000 */
[----:B------:R-:W-:Y:S05]  /*4070*/  BRA.U !UP0, `(.L_x_80) ;  /* 0x0000000108c07547 */ /* 0x000fea000b800000 */
[----:B------:R-:W-:Y:S02]  /*4080*/  UIADD3 UR27, UPT, UPT, UR43, UR22, URZ ;  /* 0x000000162b1b7290 */ /* 0x000fe4000fffe0ff */
[----:B------:R-:W-:Y:S01]  /*4090*/  UPLOP3.LUT UP2, UPT, UPT, UPT, UPT, 0x40, 0x4 ;  /* 0x000000000004789c */ /* 0x000fe20003f4e870 */
[----:B------:R-:W-:Y:S01]  /*40a0*/  UMOV UR24, UR33 ;  /* 0x0000002100187c82 */ /* 0x000fe20008000000 */
[----:B------:R-:W-:-:S09]  /*40b0*/  UMOV UR10, UR23 ;  /* 0x00000017000a7c82 */ /* 0x000fd20008000000 */
.L_x_83:
[----:B--2---:R-:W-:Y:S01]  /*40c0*/  ULEA UR5, UR10, UR26, 0x3 ;  /* 0x0000001a0a057291 */ /* 0x004fe2000f8e18ff */
[----:B---3--:R-:W-:Y:S11]  /*40d0*/  @P2 BRA `(.L_x_81) ;  /* 0x00000000000c2947 */ /* 0x008ff60003800000 */
[----:B-1----:R-:W-:Y:S04]  /*40e0*/  SHF.L.U32 R4, R2, 0x1f, RZ ;  /* 0x0000001f02047819 */ /* 0x002fe800000006ff */
[----:B------:R-:W1:Y:S02]  /*40f0*/  SYNCS.PHASECHK.TRANS64.TRYWAIT P0, [UR5], R4 ;  /* 0x00000004ff0075a7 */ /* 0x000e640008001105 */
[----:B-1----:R-:W-:Y:S05]  /*4100*/  @!P0 BRA `(.L_x_82) ;  /* 0x0000004c00cc8947 */ /* 0x002fea0003800000 */
.L_x_81:
[----:B------:R-:W-:Y:S01]  /*4110*/  UISETP.NE.AND UP0, UPT, UR24, 0x1, UPT ;  /* 0x000000011800788c */ /* 0x000fe2000bf05270 */
[----:B------:R-:W-:Y:S01]  /*4120*/  PLOP3.LUT P2, PT, PT, PT, PT, 0x80, 0x8 ;  /* 0x000000000008781c */ /* 0x000fe20003f4f070 */
[----:B------:R-:W-:Y:S02]  /*4130*/  UIADD3 UR4, UPT, UPT, UR10, 0x1, URZ ;  /* 0x000000010a047890 */ /* 0x000fe4000fffe0ff */
[----:B------:R-:W-:Y:S02]  /*4140*/  UIADD3 UR25, UPT, UPT, UR5, 0x68, URZ ;  /* 0x0000006805197890 */ /* 0x000fe4000fffe0ff */
[----:B------:R-:W-:Y:S01]  /*4150*/  UISETP.NE.AND UP1, UPT, UR4, 0xd, UPT ;  /* 0x0000000d0400788c */ /* 0x000fe2000bf25270 */
[----:B------:R-:W-:Y:S01]  /*4160*/  PLOP3.LUT P0, PT, PT, PT, UP0, 0x80, 0x8 ;  /* 0x000000000008781c */ /* 0x000fe20003f0f008 */
[----:B------:R-:W-:Y:S02]  /*4170*/  UIADD3 UR22, UPT, UPT, UR22, 0x1, URZ ;  /* 0x0000000116167890 */ /* 0x000fe4000fffe0ff */
[----:B------:R-:W-:Y:S02]  /*4180*/  USEL UR6, URZ, 0x1, UP1 ;  /* 0x00000001ff067887 */ /* 0x000fe40008800000 */
[----:B------:R-:W-:Y:S02]  /*4190*/  USEL UR23, UR4, URZ, UP1 ;  /* 0x000000ff04177287 */ /* 0x000fe40008800000 */
[----:B------:R-:W-:Y:S02]  /*41a0*/  UIADD3 UR24, UPT, UPT, UR24, -0x1, URZ ;  /* 0xffffffff18187890 */ /* 0x000fe4000fffe0ff */
[----:B------:R-:W-:Y:S01]  /*41b0*/  @UP0 ULEA UR4, UR23, UR26, 0x3 ;  /* 0x0000001a17040291 */ /* 0x000fe2000f8e18ff */
[----:B------:R-:W-:Y:S01]  /*41c0*/  LOP3.LUT R2, R2, UR6, RZ, 0x3c, !PT ;  /* 0x0000000602027c12 */ /* 0x000fe2000f8e3cff */
[----:B------:R-:W-:Y:S02]  /*41d0*/  ULEA UR6, UR10, UR30, 0x9 ;  /* 0x0000001e0a067291 */ /* 0x000fe4000f8e48ff */
[----:B------:R-:W-:Y:S01]  /*41e0*/  UISETP.NE.AND UP0, UPT, UR22, UR27, UPT ;  /* 0x0000001b1600728c */ /* 0x000fe2000bf05270 */
[----:B-1----:R-:W-:Y:S01]  /*41f0*/  @P0 SHF.L.U32 R0, R2, 0x1f, RZ ;  /* 0x0000001f02000819 */ /* 0x002fe200000006ff */
[----:B------:R-:W-:Y:S02]  /*4200*/  UIADD3 UR20, UPT, UPT, UR6, 0x2, URZ ;  /* 0x0000000206147890 */ /* 0x000fe4000fffe0ff */
[----:B------:R-:W-:Y:S01]  /*4210*/  UIADD3 UR16, UPT, UPT, UR6, 0x4, URZ ;  /* 0x0000000406107890 */ /* 0x000fe2000fffe0ff */
[----:B------:R2:W3:Y:S01]  /*4220*/  @P0 SYNCS.PHASECHK.TRANS64.TRYWAIT P2, [UR4], R0 ;  /* 0x00000000ff0005a7 */ /* 0x0004e20008041104 */
[----:B------:R-:W-:Y:S02]  /*4230*/  ULEA UR4, UR10, UR29, 0x9 ;  /* 0x0000001d0a047291 */ /* 0x000fe4000f8e48ff */
[----:B------:R-:W-:Y:S02]  /*4240*/  UIADD3 UR12, UPT, UPT, UR6, 0x6, URZ ;  /* 0x00000006060c7890 */ /* 0x000fe4000fffe0ff */
[----:B------:R-:W-:Y:S02]  /*4250*/  UIADD3 UR18, UPT, UPT, UR4, 0x2, URZ ;  /* 0x0000000204127890 */ /* 0x000fe4000fffe0ff */
[----:B------:R-:W-:Y:S02]  /*4260*/  UIADD3 UR14, UPT, UPT, UR4, 0x4, URZ ;  /* 0x00000004040e7890 */ /* 0x000fe4000fffe0ff */
[----:B------:R-:W-:Y:S01]  /*4270*/  UIADD3 UR8, UPT, UPT, UR4, 0x6, URZ ;  /* 0x0000000604087890 */ /* 0x000fe2000fffe0ff */
[----:B------:R-:W-:Y:S01]  /*4280*/  UMOV UR7, 0x40004040 ;  /* 0x4000404000077882 */ /* 0x000fe20000000000 */
[----:B------:R-:W-:Y:S01]  /*4290*/  UMOV UR5, 0x40004040 ;  /* 0x4000404000057882 */ /* 0x000fe20000000000 */
[----:B------:R-:W-:Y:S01]  /*42a0*/  UMOV UR21, 0x40004040 ;  /* 0x4000404000157882 */ /* 0x000fe20000000000 */
[----:B------:R2:W-:Y:S01]  /*42b0*/  UTCIMMA.2CTA gdesc[UR4], gdesc[UR6], tmem[UR11], tmem[UR40], idesc[UR41], UP2 ;  /* 0x00ff2806040075ea */ /* 0x0005e2000920010b */
[----:B------:R-:W-:Y:S01]  /*42c0*/  UPLOP3.LUT UP2, UPT, UPT, UPT, UPT, 0x80, 0x8 ;  /* 0x000000000008789c */ /* 0x000fe20003f4f070 */
[----:B------:R-:W-:Y:S01]  /*42d0*/  UMOV UR19, 0x40004040 ;  /* 0x4000404000137882 */ /* 0x000fe20000000000 */
[----:B------:R-:W-:Y:S01]  /*42e0*/  UMOV UR17, 0x40004040 ;  /* 0x4000404000117882 */ /* 0x000fe20000000000 */
[----:B------:R2:W-:Y:S01]  /*42f0*/  UTCIMMA.2CTA gdesc[UR18], gdesc[UR20], tmem[UR11], tmem[UR38], idesc[UR39], UPT ;  /* 0x00ff2614120075ea */ /* 0x0005e2000ba0010b */
[----:B------:R-:W-:Y:S01]  /*4300*/  UMOV UR15, 0x40004040 ;  /* 0x40004040000f7882 */ /* 0x000fe20000000000 */
[----:B------:R-:W-:Y:S01]  /*4310*/  UMOV UR13, 0x40004040 ;  /* 0x40004040000d7882 */ /* 0x000fe20000000000 */
[----:B------:R-:W-:Y:S01]  /*4320*/  UMOV UR9, 0x40004040 ;  /* 0x4000404000097882 */ /* 0x000fe20000000000 */
[----:B------:R2:W-:Y:S01]  /*4330*/  UTCIMMA.2CTA gdesc[UR14], gdesc[UR16], tmem[UR11], tmem[UR36], idesc[UR37], UPT ;  /* 0x00ff24100e0075ea */ /* 0x0005e2000ba0010b */
[----:B------:R2:W-:Y:S01]  /*4340*/  UTCIMMA.2CTA gdesc[UR8], gdesc[UR12], tmem[UR11], tmem[UR34], idesc[UR35], UPT ;  /* 0x00ff220c080075ea */ /* 0x0005e2000ba0010b */
[----:B------:R2:W-:Y:S01]  /*4350*/  UTCBAR.2CTA.MULTICAST [UR25], URZ, UR28 ;  /* 0x000000ff190073e9 */ /* 0x0005e2000820081c */
[----:B------:R-:W-:Y:S01]  /*4360*/  UMOV UR10, UR23 ;  /* 0x00000017000a7c82 */ /* 0x000fe20008000000 */
[----:B------:R-:W-:Y:S05]  /*4370*/  BRA.U UP0, `(.L_x_83) ;  /* 0xfffffffd00507547 */ /* 0x000fea000b83ffff */
.L_x_80:
[----:B--2---:R-:W-:Y:S01]  /*4380*/  UIADD3 UR4, UPT, UPT, UR31, 0x120, URZ ;  /* 0x000001201f047890 */ /* 0x004fe2000fffe0ff */
[----:B------:R-:W-:-:S08]  /*4390*/  UMOV UR22, UR27 ;  /* 0x0000001b00167c82 */ /* 0x000fd00008000000 */
[----:B------:R2:W-:Y:S01]  /*43a0*/  UTCBAR.2CTA.MULTICAST [UR4], URZ, UR42 ;  /* 0x000000ff040073e9 */ /* 0x0005e2000820082a */
[----:B------:R-:W-:Y:S02]  /*43b0*/  NOP ;  /* 0x0000000000007918 */ /* 0x000fe40000000000 */
.L_x_78:
[----:B--2---:R-:W-:Y:S01]  /*43c0*/  UIADD3 UR4, UPT, UPT, UR32, 0x1, URZ ;  /* 0x0000000120047890 */ /* 0x004fe2000fffe0ff */
[----:B------:R-:W-:-:S03]  /*43d0*/  ISETP.NE.AND P0, PT, R8, 0x2, PT ;  /* 0x000000020800780c */ /* 0x000fc60003f05270 */
[----:B------:R-:W-:Y:S01]  /*43e0*/  UISETP.NE.AND UP0, UPT, UR4, 0x4, UPT ;  /* 0x000000040400788c */ /* 0x000fe2000bf05270 */
[----:B-1----:R-:W-:Y:S02]  /*43f0*/  SEL R0, RZ, 0x1, P0 ;  /* 0x00000001ff007807 */ /* 0x002fe40000000000 */
[----:B------:R-:W-:Y:S01]  /*4400*/  SEL R8, R8, RZ, P0 ;  /* 0x000000ff08087207 */ /* 0x000fe20000000000 */
[----:B------:R-:W-:Y:S01]  /*4410*/  USEL UR5, URZ, 0x1, UP0 ;  /* 0x00000001ff057887 */ /* 0x000fe20008000000 */
[----:B------:R-:W-:Y:S01]  /*4420*/  LOP3.LUT R3, R3, R0, RZ, 0x3c, !PT ;  /* 0x0000000003037212 */ /* 0x000fe200078e3cff */
[----:B------:R-:W-:-:S04]  /*4430*/  USEL UR32, UR4, URZ, UP0 ;  /* 0x000000ff04207287 */ /* 0x000fc80008000000 */
[----:B------:R-:W-:Y:S01]  /*4440*/  LOP3.LUT R9, R9, UR5, RZ, 0x3c, !PT ;  /* 0x0000000509097c12 */ /* 0x000fe2000f8e3cff */
[----:B------:R-:W-:Y:S07]  /*4450*/  @P1 BRA `(.L_x_84) ;  /* 0xfffffff800881947 */ /* 0x000fee000383ffff */
[----:B------:R-:W1:Y:S01]  /*4460*/  S2UR UR8, SR_CgaCtaId ;  /* 0x00000000000879c3 */ /* 0x000e620000008800 */
[----:B------:R-:W-:Y:S01]  /*4470*/  ELECT P0, URZ, PT ;  /* 0x0000000000ff782f */ /* 0x000fe20003800000 */
[----:B------:R-:W-:Y:S01]  /*4480*/  HFMA2 R0, -RZ, RZ, 0, 5.9604644775390625e-08 ;  /* 0x00000001ff007431 */ /* 0x000fe200000001ff */
[----:B------:R-:W-:-:S05]  /*4490*/  UMOV UR4, 0x40 ;  /* 0x0000004000047882 */ /* 0x000fca0000000000 */
[----:B------:R-:W-:Y:S01]  /*44a0*/  UVIRTCOUNT.DEALLOC.SMPOOL 0x80 ;  /* 0x000000800000784c */ /* 0x000fe20000000000 */
[----:B------:R-:W-:Y:S02]  /*44b0*/  UISETP.NE.AND UP1, UPT, UR45, URZ, UPT ;  /* 0x000000ff2d00728c */ /* 0x000fe4000bf25270 */
[----:B-1----:R-:W-:-:S09]  /*44c0*/  ULEA UR8, UR8, UR4, 0x18 ;  /* 0x0000000408087291 */ /* 0x002fd2000f8ec0ff */
[----:B------:R1:W-:Y:S01]  /*44d0*/  @P0 STS.U8 [UR8+0x1c], R0 ;  /* 0x00001c00ff000988 */ /* 0x0003e20008000008 */
[----:B------:R-:W-:Y:S05]  /*44e0*/  BRA.U UP1, `(.L_x_85) ;  /* 0x0000000101a07547 */ /* 0x000fea000b800000 */
[----:B------:R-:W-:Y:S01]  /*44f0*/  UIADD3 UR7, UPT, UPT, UR26, 0x140, URZ ;  /* 0x000001401a077890 */ /* 0x000fe2000fffe0ff */
[----:B------:R-:W-:-:S03]  /*4500*/  SHF.L.U32 R2, R9, 0x1f, RZ ;  /* 0x0000001f09027819 */ /* 0x000fc600000006ff */
[----:B------:R-:W-:-:S09]  /*4510*/  ULEA UR4, UR32, UR7, 0x3 ;  /* 0x0000000720047291 */ /* 0x000fd2000f8e18ff */
[----:B------:R-:W2:Y:S02]  /*4520*/  SYNCS.PHASECHK.TRANS64.TRYWAIT P0, [UR4], R2 ;  /* 0x00000002ff0075a7 */ /* 0x000ea40008001104 */
[----:B--2---:R-:W-:Y:S05]  /*4530*/  @!P0 BRA `(.L_x_86) ;  /* 0x0000004800d88947 */ /* 0x004fea0003800000 */
.L_x_174:
        /* <DEDUP_REMOVED lines=9> */
.L_x_176:
        /* <DEDUP_REMOVED lines=9> */
.L_x_178:
[----:B------:R-:W-:-:S04]  /*4660*/  UIADD3 UR4, UPT, UPT, UR4, 0x1, URZ ;  /* 0x0000000104047890 */ /* 0x000fc8000fffe0ff */
[----:B------:R-:W-:-:S04]  /*4670*/  UISETP.NE.AND UP0, UPT, UR4, 0x4, UPT ;  /* 0x000000040400788c */ /* 0x000fc8000bf05270 */
[----:B------:R-:W-:Y:S02]  /*4680*/  USEL UR5, URZ, 0x1, UP0 ;  /* 0x00000001ff057887 */ /* 0x000fe40008000000 */
[----:B------:R-:W-:-:S04]  /*4690*/  USEL UR4, UR4, URZ, UP0 ;  /* 0x000000ff04047287 */ /* 0x000fc80008000000 */
[----:B------:R-:W-:Y:S01]  /*46a0*/  ULEA UR4, UR4, UR7, 0x3 ;  /* 0x0000000704047291 */ /* 0x000fe2000f8e18ff */
[----:B------:R-:W-:-:S04]  /*46b0*/  LOP3.LUT R2, R2, UR5, RZ, 0x3c, !PT ;  /* 0x0000000502027c12 */ /* 0x000fc8000f8e3cff */
[----:B------:R-:W-:Y:S01]  /*46c0*/  SHF.L.U32 R2, R2, 0x1f, RZ ;  /* 0x0000001f02027819 */ /* 0x000fe200000006ff */
[----:B-1----:R-:W-:-:S04]  /*46d0*/  IMAD.U32 R0, RZ, RZ, UR4 ;  /* 0x00000004ff007e24 */ /* 0x002fc8000f8e00ff */
[----:B------:R1:W2:Y:S03]  /*46e0*/  SYNCS.PHASECHK.TRANS64.TRYWAIT P0, [R0+URZ], R2 ;  /* 0x00000002000075a7 */ /* 0x0002a600080011ff */
[----:B--2---:R-:W-:Y:S05]  /*46f0*/  @!P0 NANOSLEEP.SYNCS 0x989680 ;  /* 0x009896800000895d */ /* 0x004fea0003900000 */
[----:B------:R-:W2:Y:S02]  /*4700*/  @!P0 SYNCS.PHASECHK.TRANS64 P0, [R0+URZ], R2 ;  /* 0x00000002000085a7 */ /* 0x000ea400080010ff */
[----:B--2---:R-:W-:Y:S05]  /*4710*/  @P0 BRA `(.L_x_89) ;  /* 0x0000000000200947 */ /* 0x004fea0003800000 */
.L_x_90:
[----:B--2---:R2:W4:Y:S02]  /*4720*/  SYNCS.PHASECHK.TRANS64.TRYWAIT P0, [R0+URZ], R2 ;  /* 0x00000002000075a7 */ /* 0x00452400080011ff */
[----:B----4-:R-:W-:Y:S05]  /*4730*/  @!P0 NANOSLEEP.SYNCS 0x989680 ;  /* 0x009896800000895d */ /* 0x010fea0003900000 */
[----:B------:R-:W4:Y:S02]  /*4740*/  @!P0 SYNCS.PHASECHK.TRANS64 P0, [R0+URZ], R2 ;  /* 0x00000002000085a7 */ /* 0x000f2400080010ff */
[----:B----4-:R-:W-:Y:S05]  /*4750*/  @!P0 BRA `(.L_x_90) ;  /* 0xfffffffc00f08947 */ /* 0x010fea000383ffff */
[----:B------:R-:W-:Y:S05]  /*4760*/  BRA `(.L_x_89) ;  /* 0x00000000000c7947 */ /* 0x000fea0003800000 */
.L_x_85:
[----:B------:R-:W-:-:S04]  /*4770*/  UIADD3 UR4, UPT, UPT, UR26, 0x180, URZ ;  /* 0x000001801a047890 */ /* 0x000fc8000fffe0ff */
[----:B------:R-:W-:-:S09]  /*4780*/  UPRMT UR4, UR48, 0x654, UR4 ;  /* 0x0000065430047896 */ /* 0x000fd20008000004 */
[----:B------:R-:W-:Y:S03]  /*4790*/  SYNCS.ARRIVE.TRANS64.RED.A1T0 RZ, [UR4], RZ ;  /* 0x000000ffffff79a7 */ /* 0x000fe60008100404 */
.L_x_89:
[----:B-12---:R-:W-:Y:S01]  /*47a0*/  SHF.L.U32 R2, RZ, 0x1f, RZ ;  /* 0x0000001fff027819 */ /* 0x006fe200000006ff */
[----:B------:R-:W-:Y:S01]  /*47b0*/  UIADD3 UR4, UPT, UPT, UR26, 0x180, URZ ;  /* 0x000001801a047890 */ /* 0x000fe2000fffe0ff */
[----:B------:R-:W-:Y:S02]  /*47c0*/  PLOP3.LUT P0, PT, PT, PT, UP1, 0x80, 0x8 ;  /* 0x000000000008781c */ /* 0x000fe40003f0f018 */
[----:B------:R-:W1:Y:S02]  /*47d0*/  SYNCS.PHASECHK.TRANS64.TRYWAIT P1, [UR26+0x180], R2 ;  /* 0x00018002ff0075a7 */ /* 0x000e64000802111a */
[----:B-1----:R-:W-:Y:S09]  /*47e0*/  @!P1 BRA `(.L_x_91) ;  /* 0x0000004800749947 */ /* 0x002ff20003800000 */
.L_x_180:
[----:B------:R-:W-:Y:S01]  /*47f0*/  @!UP1 UPRMT UR4, UR48, 0x654, UR4 ;  /* 0x0000065430049896 */ /* 0x000fe20008000004 */
[----:B------:R-:W-:Y:S01]  /*4800*/  UMOV UR5, 0xffff ;  /* 0x0000ffff00057882 */ /* 0x000fe20000000000 */
[----:B------:R-:W-:-:S07]  /*4810*/  UMOV UR6, 0x1 ;  /* 0x0000000100067882 */ /* 0x000fce0000000000 */
[----:B------:R-:W-:Y:S01]  /*4820*/  @!P0 SYNCS.ARRIVE.TRANS64.RED.A1T0 RZ, [UR4], RZ ;  /* 0x000000ffffff89a7 */ /* 0x000fe20008100404 */
[----:B------:R-:W-:Y:S01]  /*4830*/  NOP ;  /* 0x0000000000007918 */ /* 0x000fe20000000000 */
[----:B-1----:R-:W1:Y:S01]  /*4840*/  LDS R0, [UR8+0x14] ;  /* 0x00001408ff007984 */ /* 0x002e620008000800 */
[----:B------:R-:W-:-:S04]  /*4850*/  ULOP3.LUT UR4, UR44, 0xffff, URZ, 0xc0, !UPT ;  /* 0x0000ffff2c047892 */ /* 0x000fc8000f8ec0ff */
[----:B------:R-:W-:-:S04]  /*4860*/  USHF.R.U32.HI UR4, URZ, 0x5, UR4 ;  /* 0x00000005ff047899 */ /* 0x000fc80008011604 */
[----:B------:R-:W-:Y:S02]  /*4870*/  USHF.L.U32 UR5, UR5, UR4, URZ ;  /* 0x0000000405057299 */ /* 0x000fe400080006ff */
[----:B------:R-:W-:-:S04]  /*4880*/  USHF.L.U32 UR4, UR6, UR4, URZ ;  /* 0x0000000406047299 */ /* 0x000fc800080006ff */
[----:B-1----:R-:W-:-:S04]  /*4890*/  LOP3.LUT R0, R0, UR5, RZ, 0xc0, !PT ;  /* 0x0000000500007c12 */ /* 0x002fc8000f8ec0ff */
[----:B------:R-:W-:-:S13]  /*48a0*/  ISETP.NE.AND P0, PT, R0, UR5, PT ;  /* 0x0000000500007c0c */ /* 0x000fda000bf05270 */
[----:B------:R-:W-:Y:S05]  /*48b0*/  @P0 BRA `(.L_x_92) ;  /* 0x0000000000580947 */ /* 0x000fea0003800000 */
[----:B------:R-:W1:Y:S02]  /*48c0*/  LDS R0, [UR8+0x18] ;  /* 0x00001808ff007984 */ /* 0x000e640008000800 */
[----:B-1----:R-:W-:-:S04]  /*48d0*/  LOP3.LUT R0, R0, UR4, RZ, 0xc0, !PT ;  /* 0x0000000400007c12 */ /* 0x002fc8000f8ec0ff */
[----:B------:R-:W-:-:S13]  /*48e0*/  ISETP.NE.AND P0, PT, R0, UR4, PT ;  /* 0x0000000400007c0c */ /* 0x000fda000bf05270 */
[----:B------:R-:W-:Y:S05]  /*48f0*/  @P0 BRA `(.L_x_93) ;  /* 0x00000000003c0947 */ /* 0x000fea0003800000 */
[----:B------:R-:W1:Y:S01]  /*4900*/  S2R R2, SR_LANEID ;  /* 0x0000000000027919 */ /* 0x000e620000000000 */
[----:B------:R-:W-:-:S06]  /*4910*/  ULOP3.LUT UR5, URZ, UR5, URZ, 0x33, !UPT ;  /* 0x00000005ff057292 */ /* 0x000fcc000f8e33ff */
[----:B------:R-:W-:-:S04]  /*4920*/  IMAD.U32 R0, RZ, RZ, UR5 ;  /* 0x00000005ff007e24 */ /* 0x000fc8000f8e00ff */
[----:B------:R2:W4:Y:S02]  /*4930*/  REDUX UR7, R0 ;  /* 0x00000000000773c4 */ /* 0x0005240000000000 */
[----:B------:R1:W-:Y:S01]  /*4940*/  UTCATOMSWS.AND URZ, UR5 ;  /* 0x0000000500ff79e3 */ /* 0x0003e20008000000 */
[----:B--2---:R-:W-:Y:S01]  /*4950*/  LOP3.LUT R0, RZ, UR4, RZ, 0x33, !PT ;  /* 0x00000004ff007c12 */ /* 0x004fe2000f8e33ff */
[----:B------:R-:W-:Y:S02]  /*4960*/  VOTEU.ANY UR4, UPT, PT ;  /* 0x0000000000047886 */ /* 0x000fe400038e0100 */
[----:B------:R-:W-:Y:S02]  /*4970*/  UFLO.U32 UR4, UR4 ;  /* 0x00000004000472bd */ /* 0x000fe400080e0000 */
[----:B------:R-:W2:Y:S04]  /*4980*/  REDUX UR6, R0 ;  /* 0x00000000000673c4 */ /* 0x000ea80000000000 */
[----:B-1----:R-:W-:-:S02]  /*4990*/  ISETP.EQ.U32.AND P0, PT, R2, UR4, PT ;  /* 0x0000000402007c0c */ /* 0x002fc4000bf02070 */
[----:B----4-:R-:W-:-:S11]  /*49a0*/  MOV R2, UR7 ;  /* 0x0000000700027c02 */ /* 0x010fd60008000f00 */
[----:B------:R1:W-:Y:S01]  /*49b0*/  @P0 ATOMS.AND RZ, [UR8+0x14], R2 ;  /* 0x00001402ffff098c */ /* 0x0003e2000a800008 */
[----:B--2---:R-:W-:-:S05]  /*49c0*/  IMAD.U32 R0, RZ, RZ, UR6 ;  /* 0x00000006ff007e24 */ /* 0x004fca000f8e00ff */
[----:B------:R1:W-:Y:S01]  /*49d0*/  @P0 ATOMS.AND RZ, [UR8+0x18], R0 ;  /* 0x00001800ffff098c */ /* 0x0003e2000a800008 */
[----:B------:R-:W-:Y:S05]  /*49e0*/  BRA `(.L_x_94) ;  /* 0x0000000000147947 */ /* 0x000fea0003800000 */
.L_x_93:
[----:B------:R-:W-:Y:S02]  /*49f0*/  MOV R2, 0x4a10 ;  /* 0x00004a1000027802 */ /* 0x000fe40000000f00 */
[----:B---3-5:R-:W-:Y:S05]  /*4a00*/  CALL.REL.NOINC `($__internal_0_$__cuda_sm10x_tcgen05_guardrail_trap_col_being_dealloced_not_returned_by_alloc) ;  /* 0x0000004800c87944 */ /* 0x028fea0003c00000 */
[----:B------:R-:W-:Y:S05]  /*4a10*/  BRA `(.L_x_94) ;  /* 0x0000000000087947 */ /* 0x000fea0003800000 */
.L_x_92:
[----:B------:R-:W-:Y:S02]  /*4a20*/  MOV R2, 0x4a40 ;  /* 0x00004a4000027802 */ /* 0x000fe40000000f00 */
[----:B---3-5:R-:W-:Y:S05]  /*4a30*/  CALL.REL.NOINC `($__internal_2_$__cuda_sm10x_tcgen05_guardrail_trap_unallocated_columns_being_dealloced) ;  /* 0x0000004800d47944 */ /* 0x028fea0003c00000 */
.L_x_94:
[----:B------:R-:W-:Y:S01]  /*4a40*/  NOP ;  /* 0x0000000000007918 */ /* 0x000fe20000000000 */
[----:B------:R-:W-:Y:S05]  /*4a50*/  EXIT ;  /* 0x000000000000794d */ /* 0x000fea0003800000 */
.L_x_65:
[----:B------:R-:W-:-:S09]  /*4a60*/  UISETP.NE.OR UP0, UPT, UR18, 0x3, !UP4 ;  /* 0x000000031200788c */ /* 0x000fd2000e705670 */
[----:B------:R-:W-:Y:S05]  /*4a70*/  BRA.U UP0, `(.L_x_95) ;  /* 0x0000000d00dc7547 */ /* 0x000fea000b800000 */
[----:B------:R-:W2:Y:S01]  /*4a80*/  LDCU.64 UR4, c[0x0][0x888] ;  /* 0x00011100ff0477ac */ /* 0x000ea20008000a00 */
[----:B------:R-:W3:Y:S01]  /*4a90*/  LDC.64 R12, c[0x0][0x348] ;  /* 0x0000d200ff0c7b82 */ /* 0x000ee20000000a00 */
[----:B------:R-:W-:Y:S02]  /*4aa0*/  HFMA2 R9, -RZ, RZ, 0, 0 ;  /* 0x00000000ff097431 */ /* 0x000fe400000001ff */
[----:B------:R-:W-:Y:S01]  /*4ab0*/  IMAD.MOV.U32 R11, RZ, RZ, 0x1 ;  /* 0x00000001ff0b7424 */ /* 0x000fe200078e00ff */
[----:B------:R-:W4:Y:S01]  /*4ac0*/  LDCU UR35, c[0x0][0x370] ;  /* 0x00006e00ff2377ac */ /* 0x000f220008000800 */
[----:B------:R-:W-:Y:S01]  /*4ad0*/  IMAD.MOV.U32 R10, RZ, RZ, RZ ;  /* 0x000000ffff0a7224 */ /* 0x000fe200078e00ff */
[----:B------:R-:W-:Y:S01]  /*4ae0*/  MOV R3, 0x1000 ;  /* 0x0000100000037802 */ /* 0x000fe20000000f00 */
[----:B------:R-:W4:Y:S01]  /*4af0*/  LDCU.128 UR48, c[0x0][0xb10] ;  /* 0x00016200ff3077ac */ /* 0x000f220008000c00 */
[----:B------:R-:W1:Y:S01]  /*4b00*/  LDCU UR34, c[0x0][0x374] ;  /* 0x00006e80ff2277ac */ /* 0x000e620008000800 */
[----:B------:R-:W1:Y:S01]  /*4b10*/  LDCU.64 UR32, c[0x0][0x890] ;  /* 0x00011200ff2077ac */ /* 0x000e620008000a00 */
[----:B------:R-:W1:Y:S01]  /*4b20*/  LDCU UR15, c[0x0][0xb0c] ;  /* 0x00016180ff0f77ac */ /* 0x000e620008000800 */
[----:B--2---:R-:W-:Y:S01]  /*4b30*/  UISETP.NE.U32.AND UP0, UPT, UR4, URZ, UPT ;  /* 0x000000ff0400728c */ /* 0x004fe2000bf05070 */
[----:B------:R-:W2:Y:S01]  /*4b40*/  LDCU UR40, c[0x0][0xb20] ;  /* 0x00016400ff2877ac */ /* 0x000ea20008000800 */
[----:B------:R-:W2:Y:S01]  /*4b50*/  LDCU UR4, c[0x0][0xb30] ;  /* 0x00016600ff0477ac */ /* 0x000ea20008000800 */
[----:B------:R-:W-:Y:S01]  /*4b60*/  UMOV UR21, 0x400 ;  /* 0x0000040000157882 */ /* 0x000fe20000000000 */
[----:B----4-:R-:W-:-:S02]  /*4b70*/  UIMAD.WIDE.U32 UR6, UR35, UR48, URZ ;  /* 0x00000030230672a5 */ /* 0x010fc4000f8e00ff */
[----:B-1----:R-:W-:Y:S02]  /*4b80*/  UIMAD.WIDE.U32 UR8, UR34, UR51, URZ ;  /* 0x00000033220872a5 */ /* 0x002fe4000f8e00ff */
[----:B------:R-:W-:Y:S02]  /*4b90*/  ULEA UR21, UR46, UR21, 0x18 ;  /* 0x000000152e157291 */ /* 0x000fe4000f8ec0ff */
[----:B------:R-:W-:Y:S02]  /*4ba0*/  UISETP.NE.U32.AND UP6, UPT, UR32, URZ, UPT ;  /* 0x000000ff2000728c */ /* 0x000fe4000bfc5070 */
[----:B------:R-:W-:Y:S02]  /*4bb0*/  UIADD3 UR37, UPT, UPT, UR21, 0xd8, URZ ;  /* 0x000000d815257890 */ /* 0x000fe4000fffe0ff */
[----:B------:R-:W-:Y:S02]  /*4bc0*/  UISETP.NE.AND.EX UP5, UPT, UR5, URZ, UPT, UP0 ;  /* 0x000000ff0500728c */ /* 0x000fe4000bfa5300 */
[----:B------:R-:W-:Y:S01]  /*4bd0*/  UISETP.NE.AND UP0, UPT, UR42, 0x1, UPT ;  /* 0x000000012a00788c */ /* 0x000fe2000bf05270 */
[----:B------:R-:W-:Y:S01]  /*4be0*/  UMOV UR6, UR7 ;  /* 0x0000000700067c82 */ /* 0x000fe20008000000 */
[----:B------:R-:W-:Y:S01]  /*4bf0*/  UMOV UR38, UR9 ;  /* 0x0000000900267c82 */ /* 0x000fe20008000000 */
[----:B------:R-:W-:-:S02]  /*4c00*/  UISETP.NE.AND UP0, UPT, UR15, 0x1, UPT ;  /* 0x000000010f00788c */ /* 0x000fc4000bf05270 */
[----:B------:R-:W-:Y:S02]  /*4c10*/  UPLOP3.LUT UP4, UPT, UPT, UPT, UPT, 0x40, 0x4 ;  /* 0x000000000004789c */ /* 0x000fe40003f8e870 */
[----:B------:R-:W-:Y:S01]  /*4c20*/  UISETP.GE.AND UP2, UPT, UR42, 0x1, UPT ;  /* 0x000000012a00788c */ /* 0x000fe2000bf46270 */
[----:B------:R-:W1:Y:S01]  /*4c30*/  LDCU.64 UR22, c[0x0][0xb28] ;  /* 0x00016500ff1677ac */ /* 0x000e620008000a00 */
[----:B------:R-:W-:Y:S02]  /*4c40*/  UISETP.NE.AND.EX UP6, UPT, UR33, URZ, UPT, UP6 ;  /* 0x000000ff2100728c */ /* 0x000fe4000bfc5360 */
[----:B------:R-:W-:Y:S02]  /*4c50*/  UIADD3 UR25, UPT, UPT, UR21, 0xd0, URZ ;  /* 0x000000d015197890 */ /* 0x000fe4000fffe0ff */
[----:B------:R-:W-:Y:S02]  /*4c60*/  UPRMT UR37, UR46, 0x654, UR37 ;  /* 0x000006542e257896 */ /* 0x000fe40008000025 */
[----:B------:R-:W-:-:S02]  /*4c70*/  USHF.R.U32.HI UR39, URZ, UR49, UR6 ;  /* 0x00000031ff277299 */ /* 0x000fc40008011606 */
[----:B--2---:R-:W-:Y:S02]  /*4c80*/  USHF.R.U32.HI UR38, URZ, UR40, UR38 ;  /* 0x00000028ff267299 */ /* 0x004fe40008011626 */
[----:B------:R-:W-:Y:S02]  /*4c90*/  UISETP.NE.AND UP0, UPT, UR50, 0x1, UPT ;  /* 0x000000013200788c */ /* 0x000fe4000bf05270 */
[----:B---3--:R-:W-:-:S11]  /*4ca0*/  UISETP.NE.AND UP3, UPT, UR4, 0x1, UPT ;  /* 0x000000010400788c */ /* 0x008fd6000bf65270 */
.L_x_104:
[C---:B------:R-:W-:Y:S02]  /*4cb0*/  LEA R8, R10.reuse, UR21, 0x3 ;  /* 0x000000150a087c11 */ /* 0x040fe4000f8e18ff */
[----:B------:R-:W-:Y:S02]  /*4cc0*/  SHF.L.U32 R0, R9, 0x1f, RZ ;  /* 0x0000001f09007819 */ /* 0x000fe400000006ff */
[----:B------:R-:W-:Y:S02]  /*4cd0*/  LEA R4, R10, UR21, 0x4 ;  /* 0x000000150a047c11 */ /* 0x000fe4000f8e20ff */
[----:B--2---:R-:W2:Y:S02]  /*4ce0*/  SYNCS.PHASECHK.TRANS64.TRYWAIT P0, [R8+URZ+0x100], R0 ;  /* 0x00010000080075a7 */ /* 0x004ea400080011ff */
[----:B--2---:R-:W-:Y:S05]  /*4cf0*/  @!P0 BRA `(.L_x_96) ;  /* 0x0000004400488947 */ /* 0x004fea0003800000 */
.L_x_181:
[----:B------:R-:W3:Y:S01]  /*4d00*/  LDS.128 R4, [R4+0x190] ;  /* 0x0001900004047984 */ /* 0x000ee20000000c00 */
[----:B------:R-:W-:Y:S01]  /*4d10*/  UISETP.GE.AND UP0, UPT, UR42, 0x1, UPT ;  /* 0x000000012a00788c */ /* 0x000fe2000bf06270 */
[----:B------:R-:W-:Y:S01]  /*4d20*/  @!PT LDS RZ, [RZ] ;  /* 0x00000000fffff984 */ /* 0x000fe20000000800 */
[----:B------:R-:W-:Y:S01]  /*4d30*/  @!PT LDS RZ, [RZ] ;  /* 0x00000000fffff984 */ /* 0x000fe20000000800 */
[----:B------:R-:W-:Y:S01]  /*4d40*/  @!PT LDS RZ, [RZ] ;  /* 0x00000000fffff984 */ /* 0x000fe20000000800 */
[----:B------:R-:W-:Y:S01]  /*4d50*/  @!PT LDS RZ, [RZ] ;  /* 0x00000000fffff984 */ /* 0x000fe20000000800 */
[----:B------:R4:W-:Y:S06]  /*4d60*/  MEMBAR.ALL.CTA ;  /* 0x0000000000007992 */ /* 0x0009ec0000008000 */
[----:B----4-:R-:W4:Y:S01]  /*4d70*/  FENCE.VIEW.ASYNC.S ;  /* 0x00000000000073c6 */ /* 0x010f220000000000 */
[----:B---3--:R-:W-:Y:S11]  /*4d80*/  LOP3.LUT P0, RZ, R6, 0x1, RZ, 0xc0, !PT ;  /* 0x0000000106ff7812 */ /* 0x008ff6000780c0ff */
[----:B------:R-:W-:Y:S02]  /*4d90*/  @!UPT UIADD3 URZ, UPT, UPT, URZ, URZ, URZ ;  /* 0x000000fffffff290 */ /* 0x000fe4000fffe0ff */
[----:B----4-:R-:W-:Y:S01]  /*4da0*/  VOTEU.ANY UP2, P0 ;  /* 0x0000000000ff7886 */ /* 0x010fe20000040100 */
[----:B------:R-:W-:Y:S11]  /*4db0*/  PLOP3.LUT P0, PT, PT, PT, UP2, 0x80, 0x8 ;  /* 0x000000000008781c */ /* 0x000ff60003f0f028 */
[----:B------:R-:W-:Y:S02]  /*4dc0*/  @!UPT UIADD3 URZ, UPT, UPT, URZ, URZ, URZ ;  /* 0x000000fffffff290 */ /* 0x000fe4000fffe0ff */
[----:B--2---:R-:W-:Y:S02]  /*4dd0*/  @P0 SHF.R.U32.HI R0, RZ, 0x10, R5 ;  /* 0x00000010ff000819 */ /* 0x004fe40000011605 */
[----:B------:R-:W-:Y:S02]  /*4de0*/  @P0 MOV R2, R4 ;  /* 0x0000000400020202 */ /* 0x000fe40000000f00 */
[----:B------:R-:W-:Y:S01]  /*4df0*/  @P0 R2UR UR4, R0 ;  /* 0x00000000000402ca */ /* 0x000fe200000e0000 */
[----:B------:R-:W-:Y:S01]  /*4e00*/  VIADD R0, R8, 0x110 ;  /* 0x0000011008007836 */ /* 0x000fe20000000000 */
[----:B------:R-:W-:Y:S02]  /*4e10*/  @P0 LOP3.LUT R4, R5, 0xffff, RZ, 0xc0, !PT ;  /* 0x0000ffff05040812 */ /* 0x000fe400078ec0ff */
[----:B------:R-:W-:Y:S02]  /*4e20*/  @P0 R2UR UR6, R2 ;  /* 0x00000000020602ca */ /* 0x000fe400000e0000 */
[----:B------:R-:W-:Y:S02]  /*4e30*/  PRMT R0, RZ, 0x654, R0 ;  /* 0x00000654ff007816 */ /* 0x000fe40000000000 */
[----:B------:R-:W-:Y:S02]  /*4e40*/  @P0 R2UR UR5, R4 ;  /* 0x00000000040502ca */ /* 0x000fe400000e0000 */
[----:B------:R2:W-:Y:S03]  /*4e50*/  SYNCS.ARRIVE.TRANS64.RED.A1T0 RZ, [R0+URZ], RZ ;  /* 0x000000ff00ff79a7 */ /* 0x0005e600081004ff */
[----:B------:R-:W-:Y:S04]  /*4e60*/  @UP2 UMOV UR29, UR4 ;  /* 0x00000004001d2c82 */ /* 0x000fe80008000000 */
[----:B------:R-:W-:Y:S04]  /*4e70*/  @UP2 UMOV UR14, UR6 ;  /* 0x00000006000e2c82 */ /* 0x000fe80008000000 */
[----:B------:R-:W-:Y:S01]  /*4e80*/  @UP2 UMOV UR13, UR5 ;  /* 0x00000005000d2c82 */ /* 0x000fe20008000000 */
[----:B------:R-:W-:Y:S05]  /*4e90*/  BRA.U !UP0, `(.L_x_97) ;  /* 0x0000000108c07547 */ /* 0x000fea000b800000 */
[----:B------:R-:W-:Y:S02]  /*4ea0*/  UIMAD.WIDE.U32 UR8, UR13, UR51, URZ ;  /* 0x000000330d0872a5 */ /* 0x000fe4000f8e00ff */
[----:B------:R-:W-:Y:S02]  /*4eb0*/  UP2UR UR12, UPR, URZ, 0x4 ;  /* 0x00000004ff0c7883 */ /* 0x000fe40008000000 */
[----:B------:R-:W-:Y:S02]  /*4ec0*/  UISETP.NE.AND UP2, UPT, UR50, 0x1, UPT ;  /* 0x000000013200788c */ /* 0x000fe4000bf45270 */
[----:B------:R-:W-:Y:S02]  /*4ed0*/  UIMAD.WIDE.U32 UR10, UR14, UR48, URZ ;  /* 0x000000300e0a72a5 */ /* 0x000fe4000f8e00ff */
[----:B------:R-:W-:Y:S02]  /*4ee0*/  USEL UR4, UR34, UR38, !UP2 ;  /* 0x0000002622047287 */ /* 0x000fe4000d000000 */
[----:B------:R-:W-:Y:S02]  /*4ef0*/  UISETP.NE.AND UP0, UPT, UR15, 0x1, UPT ;  /* 0x000000010f00788c */ /* 0x000fe4000bf05270 */
[----:B------:R-:W-:Y:S02]  /*4f00*/  UP2UR UR20, UPR, URZ, 0x2 ;  /* 0x00000002ff147883 */ /* 0x000fe40008000000 */
[----:B------:R-:W-:Y:S02]  /*4f10*/  UISETP.NE.AND UP1, UPT, UR42, 0x1, UPT ;  /* 0x000000012a00788c */ /* 0x000fe4000bf25270 */
[----:B-1----:R-:W-:Y:S02]  /*4f20*/  UIMAD.WIDE.U32 UR16, UR4, UR22, URZ ;  /* 0x00000016041072a5 */ /* 0x002fe4000f8e00ff */
[----:B------:R-:W-:Y:S01]  /*4f30*/  USEL UR7, UR35, UR39, !UP0 ;  /* 0x0000002723077287 */ /* 0x000fe2000c000000 */
[----:B------:R-:W-:Y:S02]  /*4f40*/  UMOV UR5, UR9 ;  /* 0x0000000900057c82 */ /* 0x000fe40008000000 */
[----:B------:R-:W-:Y:S02]  /*4f50*/  USHF.R.U32.HI UR6, URZ, UR40, UR5 ;  /* 0x00000028ff067299 */ /* 0x000fe40008011605 */
[----:B------:R-:W-:Y:S02]  /*4f60*/  UIMAD.WIDE.U32 UR18, UR7, UR22, URZ ;  /* 0x00000016071272a5 */ /* 0x000fe4000f8e00ff */
[----:B------:R-:W-:Y:S02]  /*4f70*/  USEL UR6, UR13, UR6, !UP2 ;  /* 0x000000060d067287 */ /* 0x000fe4000d000000 */
[----:B------:R-:W-:Y:S01]  /*4f80*/  UISETP.NE.AND UP2, UPT, UR12, URZ, UPT ;  /* 0x000000ff0c00728c */ /* 0x000fe2000bf45270 */
[----:B------:R-:W-:Y:S01]  /*4f90*/  UMOV UR5, UR11 ;  /* 0x0000000b00057c82 */ /* 0x000fe20008000000 */
[----:B------:R-:W-:Y:S02]  /*4fa0*/  UIMAD.WIDE.U32 UR10, UR6, UR22, URZ ;  /* 0x00000016060a72a5 */ /* 0x000fe4000f8e00ff */
[----:B------:R-:W-:Y:S03]  /*4fb0*/  USHF.R.U32.HI UR8, URZ, UR49, UR5 ;  /* 0x00000031ff087299 */ /* 0x000fe60008011605 */
[----:B------:R-:W-:Y:S02]  /*4fc0*/  UMOV UR5, UR17 ;  /* 0x0000001100057c82 */ /* 0x000fe40008000000 */
[----:B------:R-:W-:Y:S03]  /*4fd0*/  @UP1 USHF.R.U32.HI UR4, URZ, UR23, UR5 ;  /* 0x00000017ff041299 */ /* 0x000fe60008011605 */
[----:B------:R-:W-:Y:S01]  /*4fe0*/  UMOV UR5, UR19 ;  /* 0x0000001300057c82 */ /* 0x000fe20008000000 */
[----:B------:R-:W-:Y:S02]  /*4ff0*/  UIMAD UR4, UR42, UR4, URZ ;  /* 0x000000042a0472a4 */ /* 0x000fe4000f8e02ff */
[----:B------:R-:W-:Y:S02]  /*5000*/  @UP1 USHF.R.U32.HI UR7, URZ, UR23, UR5 ;  /* 0x00000017ff071299 */ /* 0x000fe40008011605 */
[----:B------:R-:W-:Y:S02]  /*5010*/  USEL UR5, UR14, UR8, !UP0 ;  /* 0x000000080e057287 */ /* 0x000fe4000c000000 */
[----:B------:R-:W-:Y:S02]  /*5020*/  UIMAD UR8, UR42, UR7, URZ ;  /* 0x000000072a0872a4 */ /* 0x000fe4000f8e02ff */
[----:B------:R-:W-:Y:S03]  /*5030*/  UISETP.GE.AND UP0, UPT, UR6, UR4, UPT ;  /* 0x000000040600728c */ /* 0x000fe6000bf06270 */
[----:B------:R-:W-:Y:S01]  /*5040*/  UMOV UR4, UR11 ;  /* 0x0000000b00047c82 */ /* 0x000fe20008000000 */
[----:B------:R-:W-:Y:S02]  /*5050*/  UISETP.GE.OR UP0, UPT, UR5, UR8, UP0 ;  /* 0x000000080500728c */ /* 0x000fe40008706670 */
[----:B------:R-:W-:Y:S02]  /*5060*/  USHF.R.U32.HI UR4, URZ, UR23, UR4 ;  /* 0x00000017ff047299 */ /* 0x000fe40008011604 */
[----:B------:R-:W-:Y:S02]  /*5070*/  UIMAD.WIDE.U32 UR8, UR5, UR22, URZ ;  /* 0x00000016050872a5 */ /* 0x000fe4000f8e00ff */
[----:B------:R-:W-:Y:S04]  /*5080*/  USEL UR10, UR6, UR4, !UP1 ;  /* 0x00000004060a7287 */ /* 0x000fe8000c800000 */
[----:B------:R-:W-:Y:S01]  /*5090*/  UIADD3 UR11, UPT, UPT, -UR10, URZ, URZ ;  /* 0x000000ff0a0b7290 */ /* 0x000fe2000fffe1ff */
[----:B------:R-:W-:Y:S02]  /*50a0*/  @!UP0 UMOV UR4, UR9 ;  /* 0x0000000900048c82 */ /* 0x000fe40008000000 */
[----:B------:R-:W-:Y:S02]  /*50b0*/  @!UP0 USHF.R.U32.HI UR4, URZ, UR23, UR4 ;  /* 0x00000017ff048299 */ /* 0x000fe40008011604 */
[----:B------:R-:W-:Y:S02]  /*50c0*/  UIMAD UR8, UR42, UR11, UR6 ;  /* 0x0000000b2a0872a4 */ /* 0x000fe4000f8e0206 */
[----:B------:R-:W-:Y:S02]  /*50d0*/  @!UP0 USEL UR4, UR5, UR4, !UP1 ;  /* 0x0000000405048287 */ /* 0x000fe4000c800000 */
[----:B------:R-:W-:Y:S02]  /*50e0*/  UISETP.NE.AND UP1, UPT, UR20, URZ, UPT ;  /* 0x000000ff1400728c */ /* 0x000fe4000bf25270 */
[----:B------:R-:W-:Y:S02]  /*50f0*/  @!UP0 UIMAD UR8, UR7, UR8, UR4 ;  /* 0x00000008070882a4 */ /* 0x000fe4000f8e0204 */
[----:B------:R-:W-:Y:S02]  /*5100*/  @!UP0 UIADD3 UR9, UPT, UPT, UR10, -UR4, URZ ;  /* 0x800000040a098290 */ /* 0x000fe4000fffe0ff */
[----:B------:R-:W-:Y:S02]  /*5110*/  UIADD3 UR4, UPT, UPT, -UR5, URZ, URZ ;  /* 0x000000ff05047290 */ /* 0x000fe4000fffe1ff */
[----:B------:R-:W-:Y:S02]  /*5120*/  UIADD3 UR7, UPT, UPT, -UR6, URZ, URZ ;  /* 0x000000ff06077290 */ /* 0x000fe4000fffe1ff */
[----:B------:R-:W-:Y:S02]  /*5130*/  @!UP0 UIMAD UR6, UR9, UR42, UR5 ;  /* 0x0000002a090682a4 */ /* 0x000fe4000f8e0205 */
[----:B------:R-:W-:Y:S02]  /*5140*/  UIMAD UR14, UR15, UR4, UR14 ;  /* 0x000000040f0e72a4 */ /* 0x000fe4000f8e020e */
[----:B------:R-:W-:Y:S01]  /*5150*/  UIMAD UR4, UR50, UR7, UR13 ;  /* 0x00000007320472a4 */ /* 0x000fe2000f8e020d */
[----:B------:R-:W-:Y:S02]  /*5160*/  @!UP0 UMOV UR5, UR8 ;  /* 0x0000000800058c82 */ /* 0x000fe40008000000 */
[----:B------:R-:W-:Y:S02]  /*5170*/  UIMAD UR14, UR5, UR15, UR14 ;  /* 0x0000000f050e72a4 */ /* 0x000fe4000f8e020e */
[----:B------:R-:W-:Y:S11]  /*5180*/  UIMAD UR13, UR6, UR50, UR4 ;  /* 0x00000032060d72a4 */ /* 0x000ff6000f8e0204 */
[----:B------:R-:W-:Y:S01]  /*5190*/  @!UPT UIADD3 URZ, UPT, UPT, URZ, URZ, URZ ;  /* 0x000000fffffff290 */ /* 0x000fe2000fffe0ff */
.L_x_97:
[----:B------:R-:W3:Y:S01]  /*51a0*/  @!UP3 LDCU.128 UR8, c[0x0][0xb10] ;  /* 0x00016200ff08b7ac */ /* 0x000ee20008000c00 */
[----:B------:R-:W-:Y:S02]  /*51b0*/  ISETP.NE.U32.AND P0, PT, RZ, UR32, PT ;  /* 0x00000020ff007c0c */ /* 0x000fe4000bf05070 */
[----:B------:R-:W-:Y:S02]  /*51c0*/  SHF.L.U32 R4, R11, 0x1f, RZ ;  /* 0x0000001f0b047819 */ /* 0x000fe400000006ff */
[----:B------:R-:W-:Y:S01]  /*51d0*/  ISETP.NE.AND.EX P0, PT, RZ, UR33, PT, P0 ;  /* 0x00000021ff007c0c */ /* 0x000fe2000bf05300 */
[----:B------:R-:W4:Y:S01]  /*51e0*/  @!UP3 LDCU UR5, c[0x0][0xb0c] ;  /* 0x00016180ff05b7ac */ /* 0x000f220008000800 */
[----:B------:R-:W-:Y:S02]  /*51f0*/  USHF.L.U32 UR26, UR30, 0x7, URZ ;  /* 0x000000071e1a7899 */ /* 0x000fe400080006ff */
[----:B------:R-:W-:Y:S02]  /*5200*/  USHF.L.U32 UR27, UR31, 0x6, URZ ;  /* 0x000000061f1b7899 */ /* 0x000fe400080006ff */
[----:B---3--:R-:W-:Y:S07]  /*5210*/  UIMAD.WIDE.U32 UR6, UR14, UR8, URZ ;  /* 0x000000080e0672a5 */ /* 0x008fee000f8e00ff */
[----:B------:R-:W-:Y:S01]  /*5220*/  @!UP3 UMOV UR4, UR7 ;  /* 0x000000070004bc82 */ /* 0x000fe20008000000 */
[----:B----4-:R-:W-:Y:S02]  /*5230*/  @!UP3 UISETP.NE.AND UP0, UPT, UR5, 0x1, UPT ;  /* 0x000000010500b88c */ /* 0x010fe4000bf05270 */
[----:B------:R-:W-:Y:S02]  /*5240*/  @!UP3 USHF.R.U32.HI UR4, URZ, UR9, UR4 ;  /* 0x00000009ff04b299 */ /* 0x000fe40008011604 */
[----:B------:R-:W-:Y:S02]  /*5250*/  UIMAD.WIDE.U32 UR6, UR13, UR11, URZ ;  /* 0x0000000b0d0672a5 */ /* 0x000fe4000f8e00ff */
[----:B------:R-:W-:Y:S02]  /*5260*/  @!UP3 USEL UR8, UR14, UR4, !UP0 ;  /* 0x000000040e08b287 */ /* 0x000fe4000c000000 */
[----:B------:R-:W-:Y:S03]  /*5270*/  @!UP3 UISETP.NE.AND UP0, UPT, UR10, 0x1, UPT ;  /* 0x000000010a00b88c */ /* 0x000fe6000bf05270 */
[----:B------:R-:W-:Y:S02]  /*5280*/  @!UP3 UMOV UR6, UR7 ;  /* 0x000000070006bc82 */ /* 0x000fe40008000000 */
[----:B------:R-:W3:Y:S02]  /*5290*/  @!UP3 LDCU UR4, c[0x0][0xb20] ;  /* 0x00016400ff04b7ac */ /* 0x000ee40008000800 */
[----:B---3--:R-:W-:Y:S04]  /*52a0*/  @!UP3 USHF.R.U32.HI UR6, URZ, UR4, UR6 ;  /* 0x00000004ff06b299 */ /* 0x008fe80008011606 */
[----:B------:R-:W-:Y:S04]  /*52b0*/  @!UP3 USEL UR6, UR13, UR6, !UP0 ;  /* 0x000000060d06b287 */ /* 0x000fe8000c000000 */
[----:B------:R-:W-:Y:S02]  /*52c0*/  @!UP3 UIADD3 UR4, UPT, UPT, -UR8, UR6, URZ ;  /* 0x000000060804b290 */ /* 0x000fe4000fffe1ff */
[----:B------:R-:W-:Y:S02]  /*52d0*/  @!UP3 UIADD3 UR6, UPT, UPT, UR8, -UR6, URZ ;  /* 0x800000060806b290 */ /* 0x000fe4000fffe0ff */
[----:B------:R-:W-:Y:S02]  /*52e0*/  @!UP3 UIMAD UR14, UR4, UR5, UR14 ;  /* 0x00000005040eb2a4 */ /* 0x000fe4000f8e020e */
[----:B------:R-:W-:Y:S01]  /*52f0*/  @!UP3 UIMAD UR13, UR6, UR10, UR13 ;  /* 0x0000000a060db2a4 */ /* 0x000fe2000f8e020d */
[----:B------:R-:W-:Y:S11]  /*5300*/  BRA.U UP4, `(.L_x_98) ;  /* 0x0000000104107547 */ /* 0x000ff6000b800000 */
[----:B------:R-:W-:Y:S04]  /*5310*/  MOV R2, UR43 ;  /* 0x0000002b00027c02 */ /* 0x000fe80008000f00 */
[----:B------:R-:W-:Y:S04]  /*5320*/  SHF.L.U32 R2, R2, 0x1f, RZ ;  /* 0x0000001f02027819 */ /* 0x000fe800000006ff */
[----:B------:R-:W3:Y:S02]  /*5330*/  SYNCS.PHASECHK.TRANS64.TRYWAIT P1, [UR21+0xf8], R2 ;  /* 0x0000f802ff0075a7 */ /* 0x000ee40008021115 */
[----:B---3--:R-:W-:Y:S05]  /*5340*/  @!P1 BRA `(.L_x_99) ;  /* 0x0000003c00c89947 */ /* 0x008fea0003800000 */
.L_x_98:
[----:B------:R-:W-:Y:S05]  /*5350*/  BRA.U !UP6, `(.L_x_100) ;  /* 0x000000010e387547 */ /* 0x000fea000b800000 */
[----:B------:R-:W-:Y:S01]  /*5360*/  UPLOP3.LUT UP1, UPT, UPT, UPT, UP5, 0x80, 0x8 ;  /* 0x000000000008789c */ /* 0x000fe20003f2f050 */
[----:B--2---:R-:W-:Y:S01]  /*5370*/  HFMA2 R0, -RZ, RZ, 0, 5.9604644775390625e-08 ;  /* 0x00000001ff007431 */ /* 0x004fe200000001ff */
[----:B------:R-:W2:Y:S01]  /*5380*/  LDCU.64 UR8, c[0x0][0x358] ;  /* 0x00006b00ff0877ac */ /* 0x000ea20008000a00 */
[----:B------:R-:W-:Y:S03]  /*5390*/  IMAD.MOV.U32 R76, RZ, RZ, 0x1 ;  /* 0x00000001ff4c7424 */ /* 0x000fe600078e00ff */
[----:B------:R-:W-:Y:S05]  /*53a0*/  PLOP3.LUT P1, PT, PT, PT, UP1, 0x80, 0x8 ;  /* 0x000000000008781c */ /* 0x000fea0003f2f018 */
[----:B------:R-:W3:Y:S01]  /*53b0*/  @UP1 LDCU.64 UR4, c[0x0][0x888] ;  /* 0x00011100ff0417ac */ /* 0x000ee20008000a00 */
[----:B------:R-:W-:Y:S07]  /*53c0*/  @UP1 UIMAD UR6, UR36, UR32, URZ ;  /* 0x00000020240612a4 */ /* 0x000fee000f8e02ff */
[----:B------:R-:W-:Y:S01]  /*53d0*/  @!P1 PRMT R76, R0, 0x7610, R76 ;  /* 0x00007610004c9816 */ /* 0x000fe2000000004c */
[----:B---3--:R-:W-:Y:S06]  /*53e0*/  @UP1 UIMAD.WIDE UR4, UR6, 0x4, UR4 ;  /* 0x00000004060418a5 */ /* 0x008fec000f8e0204 */
[----:B-----5:R-:W-:Y:S01]  /*53f0*/  IMAD.U32 R40, RZ, RZ, UR4 ;  /* 0x00000004ff287e24 */ /* 0x020fe2000f8e00ff */
[----:B------:R-:W-:Y:S04]  /*5400*/  MOV R41, UR5 ;  /* 0x0000000500297c02 */ /* 0x000fe80008000f00 */
[----:B------:R-:W3:Y:S01]  /*5410*/  @!UP1 LDCU UR4, c[0x0][0x880] ;  /* 0x00011000ff0497ac */ /* 0x000ee20008000800 */
[----:B--2---:R4:W5:Y:S02]  /*5420*/  @P1 LDG.E R40, desc[UR8][R40.64] ;  /* 0x0000000828281981 */ /* 0x004964000c1e1900 */
[----:B---34-:R-:W-:Y:S07]  /*5430*/  @!P1 IMAD.U32 R40, RZ, RZ, UR4 ;  /* 0x00000004ff289e24 */ /* 0x018fee000f8e00ff */
.L_x_100:
[----:B-----5:R-:W-:Y:S01]  /*5440*/  @!P0 ISETP.EQ.AND P2, PT, R40, RZ, PT ;  /* 0x000000ff2800820c */ /* 0x020fe20003f42270 */
[----:B------:R-:W-:Y:S01]  /*5450*/  @!UPT UIADD3 URZ, UPT, UPT, URZ, URZ, URZ ;  /* 0x000000fffffff290 */ /* 0x000fe2000fffe0ff */
[----:B------:R-:W-:Y:S11]  /*5460*/  @!P0 BRA `(.L_x_101) ;  /* 0x0000000000148947 */ /* 0x000ff60003800000 */
[----:B------:R-:W-:Y:S02]  /*5470*/  LOP3.LUT P0, RZ, R76, 0xff, RZ, 0xc0, !PT ;  /* 0x000000ff4cff7812 */ /* 0x000fe4000780c0ff */
[----:B------:R-:W-:Y:S04]  /*5480*/  PLOP3.LUT P2, PT, PT, PT, UP1, 0x80, 0x8 ;  /* 0x000000000008781c */ /* 0x000fe80003f4f018 */
[----:B------:R-:W-:Y:S07]  /*5490*/  PLOP3.LUT P2, PT, P2, PT, PT, 0x8, 0x80 ;  /* 0x000000000080781c */ /* 0x000fee000174e170 */
[----:B------:R-:W-:Y:S11]  /*54a0*/  @P0 ISETP.EQ.AND P2, PT, R40, RZ, PT ;  /* 0x000000ff2800020c */ /* 0x000ff60003f42270 */
[----:B------:R-:W-:Y:S02]  /*54b0*/  @!UPT UIADD3 URZ, UPT, UPT, URZ, URZ, URZ ;  /* 0x000000fffffff290 */ /* 0x000fe4000fffe0ff */
.L_x_101:
[----:B------:R-:W3:Y:S01]  /*54c0*/  SYNCS.PHASECHK.TRANS64.TRYWAIT P0, [UR21+0xe0], R4 ;  /* 0x0000e004ff0075a7 */ /* 0x000ee20008001115 */
[----:B------:R-:W-:Y:S04]  /*54d0*/  ELECT P1, URZ, PT ;  /* 0x0000000000ff782f */ /* 0x000fe80003820000 */
[----:B------:R-:W-:Y:S01]  /*54e0*/  PLOP3.LUT P1, PT, P2, P1, PT, 0xf2, 0x2f ;  /* 0x00000000002f781c */ /* 0x000fe20001723e72 */
[----:B------:R-:W-:Y:S01]  /*54f0*/  @!UPT UIADD3 URZ, UPT, UPT, URZ, URZ, URZ ;  /* 0x000000fffffff290 */ /* 0x000fe2000fffe0ff */
[----:B---3--:R-:W-:Y:S11]  /*5500*/  @!P0 BRA `(.L_x_102) ;  /* 0x0000003c00708947 */ /* 0x008ff60003800000 */
.L_x_184:
[----:B--2---:R-:W-:Y:S01]  /*5510*/  @!P1 IADD3 R2, P0, PT, R12, 0x580, RZ ;  /* 0x000005800c029810 */ /* 0x004fe20007f1e0ff */
[----:B------:R-:W-:Y:S01]  /*5520*/  VOTEU.ALL UP0, P1 ;  /* 0x0000000000ff7886 */ /* 0x000fe20000800000 */
[----:B------:R-:W-:Y:S01]  /*5530*/  UMOV UR6, 0x0 ;  /* 0x0000000000067882 */ /* 0x000fe20000000000 */
[----:B------:R-:W-:Y:S01]  /*5540*/  UMOV UR7, 0x10000000 ;  /* 0x1000000000077882 */ /* 0x000fe20000000000 */
[----:B------:R-:W-:Y:S01]  /*5550*/  @!P1 R2UR UR5, R2 ;  /* 0x00000000020592ca */ /* 0x000fe200000e0000 */
[----:B------:R-:W-:Y:S01]  /*5560*/  @!P1 IMAD.X R0, RZ, RZ, R13, P0 ;  /* 0x000000ffff009224 */ /* 0x000fe200000e060d */
[----:B------:R-:W-:Y:S01]  /*5570*/  @!UP0 UIADD3 UR24, UPT, UPT, UR21, 0x200, URZ ;  /* 0x0000020015188890 */ /* 0x000fe2000fffe0ff */
[----:B------:R-:W-:Y:S01]  /*5580*/  VIADD R10, R10, 0x1 ;  /* 0x000000010a0a7836 */ /* 0x000fe20000000000 */
[----:B------:R-:W-:Y:S02]  /*5590*/  @!UP0 UIADD3 UR10, UPT, UPT, UR26, 0x40, URZ ;  /* 0x000000401a0a8890 */ /* 0x000fe4000fffe0ff */
[----:B------:R-:W-:Y:S01]  /*55a0*/  @!P1 R2UR UR4, R0 ;  /* 0x00000000000492ca */ /* 0x000fe200000e0000 */
[----:B------:R-:W-:Y:S01]  /*55b0*/  @!UP0 UIADD3 UR8, UPT, UPT, UR21, 0xa00, URZ ;  /* 0x00000a0015088890 */ /* 0x000fe2000fffe0ff */
[----:B------:R-:W-:Y:S01]  /*55c0*/  @!P1 IMAD.MOV.U32 R0, RZ, RZ, 0x1000 ;  /* 0x00001000ff009424 */ /* 0x000fe200078e00ff */
[----:B------:R-:W-:Y:S01]  /*55d0*/  VOTEU.ALL UP0, P1 ;  /* 0x0000000000ff7886 */ /* 0x000fe20000800000 */
[----:B------:R-:W-:Y:S01]  /*55e0*/  UMOV UR28, UR36 ;  /* 0x00000024001c7c82 */ /* 0x000fe20008000000 */
[----:B------:R-:W-:Y:S01]  /*55f0*/  UMOV UR9, UR25 ;  /* 0x0000001900097c82 */ /* 0x000fe20008000000 */
[----:B------:R-:W-:Y:S01]  /*5600*/  UMOV UR11, UR27 ;  /* 0x0000001b000b7c82 */ /* 0x000fe20008000000 */
[----:B------:R-:W-:Y:S01]  /*5610*/  IMAD.U32 R6, RZ, RZ, UR5 ;  /* 0x00000005ff067e24 */ /* 0x000fe2000f8e00ff */
[----:B------:R-:W-:Y:S05]  /*5620*/  UMOV UR12, UR36 ;  /* 0x00000024000c7c82 */ /* 0x000fea0008000000 */
[----:B------:R-:W-:Y:S01]  /*5630*/  IMAD.U32 R7, RZ, RZ, UR4 ;  /* 0x00000004ff077e24 */ /* 0x000fe2000f8e00ff */
[----:B------:R-:W-:Y:S04]  /*5640*/  @!P1 R2UR UR4, R6 ;  /* 0x00000000060492ca */ /* 0x000fe800000e0000 */
[----:B------:R-:W-:Y:S11]  /*5650*/  @!P1 R2UR UR5, R7 ;  /* 0x00000000070592ca */ /* 0x000ff600000e0000 */
[----:B------:R-:W-:Y:S02]  /*5660*/  @!UPT UIADD3 URZ, UPT, UPT, URZ, URZ, URZ ;  /* 0x000000fffffff290 */ /* 0x000fe4000fffe0ff */
[----:B------:R-:W-:Y:S01]  /*5670*/  @!UP0 UTMALDG.3D [UR24], [UR4], desc[UR6] ;  /* 0x00000618040085b4 */ /* 0x000fe20008011000 */
[----:B------:R-:W-:Y:S05]  /*5680*/  VOTEU.ALL UP0, P1 ;  /* 0x0000000000ff7886 */ /* 0x000fea0000800000 */
[----:B------:R2:W-:Y:S01]  /*5690*/  @!UP0 UTMALDG.3D [UR8], [UR4], desc[UR6] ;  /* 0x00000608040085b4 */ /* 0x0005e20008011000 */
[----:B------:R3:W-:Y:S01]  /*56a0*/  @!P1 SYNCS.ARRIVE.TRANS64.RED.A0TR RZ, [UR21+0xd0], R0 ;  /* 0x0000d000ffff99a7 */ /* 0x0007e20008300415 */
[----:B--2---:R-:W-:Y:S09]  /*56b0*/  UPRMT UR4, UR46, 0x654, UR25 ;  /* 0x000006542e047896 */ /* 0x004ff20008000019 */
[----:B------:R-:W-:Y:S01]  /*56c0*/  SYNCS.ARRIVE.TRANS64.RED.A1T0 RZ, [UR4], RZ ;  /* 0x000000ffffff79a7 */ /* 0x000fe20008100404 */
[----:B------:R-:W2:Y:S02]  /*56d0*/  SYNCS.PHASECHK.TRANS64.TRYWAIT P0, [UR21+0xe8], R4 ;  /* 0x0000e804ff0075a7 */ /* 0x000ea40008001115 */
[----:B--23--:R-:W-:Y:S05]  /*56e0*/  @!P0 BRA `(.L_x_103) ;  /* 0x0000003c00108947 */ /* 0x00cfea0003800000 */
.L_x_186:
[----:B------:R-:W-:Y:S01]  /*56f0*/  UIADD3 UR31, UPT, UPT, UR14, UR63, URZ ;  /* 0x0000003f0e1f7290 */ /* 0x000fe2000fffe0ff */
[----:B------:R-:W-:Y:S01]  /*5700*/  @!P1 IADD3 R2, P0, PT, R12, 0x580, RZ ;  /* 0x000005800c029810 */ /* 0x000fe20007f1e0ff */
[----:B------:R-:W-:Y:S01]  /*5710*/  UPLOP3.LUT UP4, UPT, UPT, UPT, UPT, 0x80, 0x8 ;  /* 0x000000000008789c */ /* 0x000fe20003f8f070 */
[----:B------:R-:W-:Y:S01]  /*5720*/  R2UR UR24, R78 ;  /* 0x000000004e1872ca */ /* 0x000fe200000e0000 */
[----:B------:R-:W-:Y:S01]  /*5730*/  VOTEU.ALL UP0, P1 ;  /* 0x0000000000ff7886 */ /* 0x000fe20000800000 */
[----:B------:R-:W-:Y:S01]  /*5740*/  @!P1 R2UR UR5, R2 ;  /* 0x00000000020592ca */ /* 0x000fe200000e0000 */
[----:B--2---:R-:W-:Y:S01]  /*5750*/  @!P1 IMAD.X R0, RZ, RZ, R13, P0 ;  /* 0x000000ffff009224 */ /* 0x004fe200000e060d */
[----:B------:R-:W-:Y:S01]  /*5760*/  UMOV UR6, 0x0 ;  /* 0x0000000000067882 */ /* 0x000fe20000000000 */
[----:B------:R-:W-:Y:S01]  /*5770*/  UMOV UR7, 0x10000000 ;  /* 0x1000000000077882 */ /* 0x000fe20000000000 */
[----:B------:R-:W-:Y:S01]  /*5780*/  @!UP0 UIADD3 UR18, UPT, UPT, UR26, 0x20, URZ ;  /* 0x000000201a128890 */ /* 0x000fe2000fffe0ff */
[----:B------:R-:W-:Y:S01]  /*5790*/  ISETP.NE.AND P0, PT, R10, 0x2, PT ;  /* 0x000000020a00780c */ /* 0x000fe20003f05270 */
[----:B------:R-:W-:Y:S01]  /*57a0*/  @!UP0 UIADD3 UR16, UPT, UPT, UR21, 0x1200, URZ ;  /* 0x0000120015108890 */ /* 0x000fe2000fffe0ff */
[----:B------:R-:W-:Y:S01]  /*57b0*/  @!P1 R2UR UR4, R0 ;  /* 0x00000000000492ca */ /* 0x000fe200000e0000 */
[----:B------:R-:W-:Y:S01]  /*57c0*/  @!UP0 UIADD3 UR17, UPT, UPT, UR21, 0xd8, URZ ;  /* 0x000000d815118890 */ /* 0x000fe2000fffe0ff */
[----:B------:R-:W-:Y:S01]  /*57d0*/  SEL R0, RZ, 0x1, P0 ;  /* 0x00000001ff007807 */ /* 0x000fe20000000000 */
[----:B------:R-:W-:Y:S01]  /*57e0*/  @!UP0 UIADD3 UR10, UPT, UPT, UR26, 0x60, URZ ;  /* 0x000000601a0a8890 */ /* 0x000fe2000fffe0ff */
[----:B------:R-:W-:Y:S01]  /*57f0*/  LOP3.LUT R11, R11, 0x1, RZ, 0x3c, !PT ;  /* 0x000000010b0b7812 */ /* 0x000fe200078e3cff */
[----:B------:R-:W-:Y:S01]  /*5800*/  @!UP0 UIADD3 UR8, UPT, UPT, UR21, 0x1a00, URZ ;  /* 0x00001a0015088890 */ /* 0x000fe2000fffe0ff */
[----:B------:R-:W-:Y:S01]  /*5810*/  IMAD.U32 R4, RZ, RZ, UR5 ;  /* 0x00000005ff047e24 */ /* 0x000fe2000f8e00ff */
[----:B------:R-:W-:Y:S01]  /*5820*/  VOTEU.ALL UP0, P1 ;  /* 0x0000000000ff7886 */ /* 0x000fe20000800000 */
[----:B------:R-:W-:Y:S01]  /*5830*/  UMOV UR19, UR27 ;  /* 0x0000001b00137c82 */ /* 0x000fe20008000000 */
[----:B------:R-:W-:Y:S01]  /*5840*/  UMOV UR20, UR36 ;  /* 0x0000002400147c82 */ /* 0x000fe20008000000 */
[----:B------:R-:W-:Y:S01]  /*5850*/  UMOV UR11, UR27 ;  /* 0x0000001b000b7c82 */ /* 0x000fe20008000000 */
[----:B------:R-:W-:Y:S01]  /*5860*/  UMOV UR12, UR36 ;  /* 0x00000024000c7c82 */ /* 0x000fe20008000000 */
[----:B------:R-:W-:Y:S01]  /*5870*/  UMOV UR9, UR17 ;  /* 0x0000001100097c82 */ /* 0x000fe20008000000 */
[----:B------:R-:W-:Y:S01]  /*5880*/  IMAD.U32 R5, RZ, RZ, UR4 ;  /* 0x00000004ff057e24 */ /* 0x000fe2000f8e00ff */
[----:B------:R-:W-:Y:S01]  /*5890*/  @!P1 R2UR UR4, R4 ;  /* 0x00000000040492ca */ /* 0x000fe200000e0000 */
[----:B------:R-:W-:Y:S01]  /*58a0*/  UIADD3 UR30, UPT, UPT, UR13, UR24, URZ ;  /* 0x000000180d1e7290 */ /* 0x000fe2000fffe0ff */
[----:B------:R-:W-:Y:S01]  /*58b0*/  LOP3.LUT R9, R9, R0, RZ, 0x3c, !PT ;  /* 0x0000000009097212 */ /* 0x000fe200078e3cff */
[----:B------:R-:W-:Y:S01]  /*58c0*/  UMOV UR36, UR29 ;  /* 0x0000001d00247c82 */ /* 0x000fe20008000000 */
[----:B------:R-:W-:Y:S02]  /*58d0*/  @!P1 R2UR UR5, R5 ;  /* 0x00000000050592ca */ /* 0x000fe400000e0000 */
[----:B------:R-:W-:Y:S11]  /*58e0*/  SEL R10, R10, RZ, P0 ;  /* 0x000000ff0a0a7207 */ /* 0x000ff60000000000 */
[----:B------:R2:W-:Y:S01]  /*58f0*/  @!UP0 UTMALDG.3D [UR16], [UR4], desc[UR6] ;  /* 0x00000610040085b4 */ /* 0x0005e20008011000 */
[----:B------:R-:W-:Y:S05]  /*5900*/  VOTEU.ALL UP0, P1 ;  /* 0x0000000000ff7886 */ /* 0x000fea0000800000 */
[----:B------:R2:W-:Y:S01]  /*5910*/  @!UP0 UTMALDG.3D [UR8], [UR4], desc[UR6] ;  /* 0x00000608040085b4 */ /* 0x0005e20008011000 */
[----:B------:R2:W-:Y:S01]  /*5920*/  @!P1 SYNCS.ARRIVE.TRANS64.RED.A0TR RZ, [UR21+0xd8], R3 ;  /* 0x0000d803ffff99a7 */ /* 0x0005e20008300415 */
[----:B------:R-:W-:Y:S01]  /*5930*/  SYNCS.ARRIVE.TRANS64.RED.A1T0 RZ, [UR37], RZ ;  /* 0x000000ffffff79a7 */ /* 0x000fe20008100425 */
[----:B------:R-:W-:Y:S05]  /*5940*/  BRA.U UP2, `(.L_x_104) ;  /* 0xfffffff102d87547 */ /* 0x000fea000b83ffff */
[----:B------:R-:W-:-:S04]  /*5950*/  SHF.L.U32 R2, R11, 0x1f, RZ ;  /* 0x0000001f0b027819 */ /* 0x000fc800000006ff */
[----:B------:R-:W3:Y:S02]  /*5960*/  SYNCS.PHASECHK.TRANS64.TRYWAIT P0, [UR21+0xe0], R2 ;  /* 0x0000e002ff0075a7 */ /* 0x000ee40008001115 */
[----:B---3--:R-:W-:Y:S05]  /*5970*/  @!P0 BRA `(.L_x_105) ;  /* 0x0000003800848947 */ /* 0x008fea0003800000 */
.L_x_188:
[----:B---3--:R-:W-:-:S07]  /*5980*/  MOV R0, UR21 ;  /* 0x0000001500007c02 */ /* 0x008fce0008000f00 */
.L_x_106:
[----:B---3--:R-:W-:-:S04]  /*5990*/  SHF.L.U32 R2, R11, 0x1f, RZ ;  /* 0x0000001f0b027819 */ /* 0x008fc800000006ff */
[----:B------:R3:W4:Y:S03]  /*59a0*/  SYNCS.PHASECHK.TRANS64.TRYWAIT P0, [R0+URZ+0xe8], R2 ;  /* 0x0000e802000075a7 */ /* 0x00072600080011ff */
[----:B----4-:R-:W-:Y:S05]  /*59b0*/  @!P0 NANOSLEEP.SYNCS 0x989680 ;  /* 0x009896800000895d */ /* 0x010fea0003900000 */
[----:B------:R-:W4:Y:S02]  /*59c0*/  @!P0 SYNCS.PHASECHK.TRANS64 P0, [R0+URZ+0xe8], R2 ;  /* 0x0000e802000085a7 */ /* 0x000f2400080010ff */
[----:B-12-4-:R-:W-:Y:S05]  /*59d0*/  @P0 EXIT ;  /* 0x000000000000094d */ /* 0x016fea0003800000 */
[----:B------:R-:W-:Y:S05]  /*59e0*/  BRA `(.L_x_106) ;  /* 0xfffffffc00e87947 */ /* 0x000fea000383ffff */
.L_x_95:
[----:B------:R-:W-:-:S06]  /*59f0*/  UISETP.GE.AND UP0, UPT, UR18, 0x4, UPT ;  /* 0x000000041200788c */ /* 0x000fcc000bf06270 */
[----:B------:R-:W-:-:S13]  /*5a00*/  PLOP3.LUT P0, PT, PT, PT, UP0, 0x80, 0x8 ;  /* 0x000000000008781c */ /* 0x000fda0003f0f008 */
[----:B-1----:R-:W-:Y:S05]  /*5a10*/  @!P0 EXIT ;  /* 0x000000000000894d */ /* 0x002fea0003800000 */
[----:B------:R-:W-:Y:S01]  /*5a20*/  BAR.SYNC.DEFER_BLOCKING 0x6, 0xa0 ;  /* 0x0182800000007b1d */ /* 0x000fe20000010000 */
[----:B------:R-:W-:Y:S01]  /*5a30*/  IMAD.SHL.U32 R75, R87, 0x20, RZ ;  /* 0x00000020574b7824 */ /* 0x000fe200078e00ff */
[----:B------:R-:W-:Y:S01]  /*5a40*/  CS2R R84, SRZ ;  /* 0x0000000000547805 */ /* 0x000fe2000001ff00 */
[----:B------:R-:W-:Y:S01]  /*5a50*/  IMAD.SHL.U32 R5, R77, 0x200000, RZ ;  /* 0x002000004d057824 */ /* 0x000fe200078e00ff */
[----:B------:R-:W-:Y:S01]  /*5a60*/  CS2R R82, SRZ ;  /* 0x0000000000527805 */ /* 0x000fe2000001ff00 */
[C---:B------:R-:W-:Y:S01]  /*5a70*/  IMAD.U32 R37, R87.reuse, 0x10000, RZ ;  /* 0x0001000057257824 */ /* 0x040fe200078e00ff */
[----:B------:R-:W-:Y:S02]  /*5a80*/  UMOV UR44, 0x400 ;  /* 0x00000400002c7882 */ /* 0x000fe40000000000 */
[----:B------:R-:W1:Y:S01]  /*5a90*/  LDC.64 R72, c[0x0][0x8b0] ;  /* 0x00022c00ff487b82 */ /* 0x000e620000000a00 */
[----:B------:R-:W-:Y:S01]  /*5aa0*/  ULEA UR44, UR46, UR44, 0x18 ;  /* 0x0000002c2e2c7291 */ /* 0x000fe2000f8ec0ff */
[----:B------:R-:W-:Y:S01]  /*5ab0*/  IMAD.SHL.U32 R4, R87, 0x4, RZ ;  /* 0x0000000457047824 */ /* 0x000fe200078e00ff */
[----:B------:R-:W-:Y:S01]  /*5ac0*/  LOP3.LUT R7, R75, 0x80, RZ, 0xc0, !PT ;  /* 0x000000804b077812 */ /* 0x000fe200078ec0ff */
[----:B------:R-:W-:Y:S01]  /*5ad0*/  IMAD.SHL.U32 R6, R77, 0x400, RZ ;  /* 0x000004004d067824 */ /* 0x000fe200078e00ff */
[----:B------:R-:W-:Y:S01]  /*5ae0*/  LOP3.LUT R74, R75, 0xb60, RZ, 0xc0, !PT ;  /* 0x00000b604b4a7812 */ /* 0x000fe200078ec0ff */
[----:B------:R-:W-:Y:S01]  /*5af0*/  UIADD3 UR4, UPT, UPT, UR44, 0x2200, URZ ;  /* 0x000022002c047890 */ /* 0x000fe2000fffe0ff */
[----:B------:R-:W-:Y:S01]  /*5b00*/  LOP3.LUT R5, R5, 0x200000, RZ, 0xc0, !PT ;  /* 0x0020000005057812 */ /* 0x000fe200078ec0ff */
[----:B------:R-:W2:Y:S01]  /*5b10*/  LDC.64 R70, c[0x0][0x8a8] ;  /* 0x00022a00ff467b82 */ /* 0x000ea20000000a00 */
[----:B------:R-:W-:Y:S01]  /*5b20*/  LOP3.LUT R4, R7, 0x10, R4, 0xf8, !PT ;  /* 0x0000001007047812 */ /* 0x000fe200078ef804 */
[----:B------:R-:W-:Y:S01]  /*5b30*/  IMAD.MOV.U32 R36, RZ, RZ, RZ ;  /* 0x000000ffff247224 */ /* 0x000fe200078e00ff */
[----:B------:R-:W-:Y:S01]  /*5b40*/  LOP3.LUT R74, R74, 0x400, R6, 0xf8, !PT ;  /* 0x000004004a4a7812 */ /* 0x000fe200078ef806 */
[----:B------:R-:W-:Y:S01]  /*5b50*/  IMAD.MOV.U32 R81, RZ, RZ, RZ ;  /* 0x000000ffff517224 */ /* 0x000fe200078e00ff */
[----:B------:R-:W-:Y:S01]  /*5b60*/  LOP3.LUT R37, R5, 0x400000, R37, 0xf8, !PT ;  /* 0x0040000005257812 */ /* 0x000fe200078ef825 */
[----:B------:R-:W-:Y:S01]  /*5b70*/  IMAD.U32 R86, RZ, RZ, UR4 ;  /* 0x00000004ff567e24 */ /* 0x000fe2000f8e00ff */
[----:B------:R-:W-:Y:S01]  /*5b80*/  LOP3.LUT P0, RZ, R75, 0x80, RZ, 0xc0, !PT ;  /* 0x000000804bff7812 */ /* 0x000fe2000780c0ff */
[----:B------:R-:W3:Y:S01]  /*5b90*/  LDCU UR58, c[0x0][0x370] ;  /* 0x00006e00ff3a77ac */ /* 0x000ee20008000800 */
[----:B------:R-:W4:Y:S01]  /*5ba0*/  LDS R0, [UR44+0x1b0] ;  /* 0x0001b02cff007984 */ /* 0x000f220008000800 */
[----:B------:R-:W-:-:S02]  /*5bb0*/  LOP3.LUT R74, R74, R4, RZ, 0xfc, !PT ;  /* 0x000000044a4a7212 */ /* 0x000fc400078efcff */
[----:B------:R-:W-:Y:S01]  /*5bc0*/  P2R R4, PR, RZ, 0x1 ;  /* 0x00000001ff047803 */ /* 0x000fe20000000000 */
[----:B------:R-:W1:Y:S01]  /*5bd0*/  LDCU UR43, c[0x0][0xb0c] ;  /* 0x00016180ff2b77ac */ /* 0x000e620008000800 */
[----:B------:R-:W-:Y:S01]  /*5be0*/  LOP3.LUT R87, R87, 0x60, RZ, 0xc0, !PT ;  /* 0x0000006057577812 */ /* 0x000fe200078ec0ff */
[----:B------:R-:W1:Y:S01]  /*5bf0*/  LDCU UR39, c[0x0][0xb30] ;  /* 0x00016600ff2777ac */ /* 0x000e620008000800 */
[----:B------:R-:W1:Y:S01]  /*5c00*/  LDCU.64 UR56, c[0x0][0x888] ;  /* 0x00011100ff3877ac */ /* 0x000e620008000a00 */
[----:B------:R-:W1:Y:S01]  /*5c10*/  LDCU.64 UR40, c[0x0][0xb28] ;  /* 0x00016500ff2877ac */ /* 0x000e620008000a00 */
[----:B------:R-:W1:Y:S01]  /*5c20*/  LDCU.64 UR60, c[0x0][0x890] ;  /* 0x00011200ff3c77ac */ /* 0x000e620008000a00 */
[----:B------:R-:W1:Y:S01]  /*5c30*/  LDCU.128 UR52, c[0x0][0xb10] ;  /* 0x00016200ff3477ac */ /* 0x000e620008000c00 */
[----:B------:R-:W1:Y:S01]  /*5c40*/  LDCU UR47, c[0x0][0x374] ;  /* 0x00006e80ff2f77ac */ /* 0x000e620008000800 */
[----:B------:R-:W-:Y:S01]  /*5c50*/  UIADD3 UR62, UPT, UPT, UR44, 0x200, URZ ;  /* 0x000002002c3e7890 */ /* 0x000fe2000fffe0ff */
[----:B-1234-:R-:W-:-:S11]  /*5c60*/  IMAD.IADD R37, R0, 0x1, R37 ;  /* 0x0000000100257824 */ /* 0x01efd600078e0225 */
.L_x_132:
[C---:B------:R-:W-:Y:S02]  /*5c70*/  LEA R3, R81.reuse, UR44, 0x3 ;  /* 0x0000002c51037c11 */ /* 0x040fe4000f8e18ff */
[----:B------:R-:W-:Y:S02]  /*5c80*/  SHF.L.U32 R0, R84, 0x1f, RZ ;  /* 0x0000001f54007819 */ /* 0x000fe400000006ff */
[----:B------:R-:W-:Y:S02]  /*5c90*/  LEA R4, R81, UR44, 0x4 ;  /* 0x0000002c51047c11 */ /* 0x000fe4000f8e20ff */
[----:B-1----:R-:W1:Y:S02]  /*5ca0*/  SYNCS.PHASECHK.TRANS64.TRYWAIT P0, [R3+URZ+0x100], R0 ;  /* 0x00010000030075a7 */ /* 0x002e6400080011ff */
[----:B-1----:R-:W-:Y:S05]  /*5cb0*/  @!P0 BRA `(.L_x_107) ;  /* 0x0000003400cc8947 */ /* 0x002fea0003800000 */
.L_x_189:
        /* <DEDUP_REMOVED lines=8> */
[----:B--2---:R-:W-:Y:S11]  /*5d40*/  LOP3.LUT P0, RZ, R6, 0x1, RZ, 0xc0, !PT ;  /* 0x0000000106ff7812 */ /* 0x004ff6000780c0ff */
[----:B------:R-:W-:Y:S02]  /*5d50*/  @!UPT UIADD3 URZ, UPT, UPT, URZ, URZ, URZ ;  /* 0x000000fffffff290 */ /* 0x000fe4000fffe0ff */
[----:B---3--:R-:W-:Y:S01]  /*5d60*/  VOTEU.ANY UP1, P0 ;  /* 0x0000000000ff7886 */ /* 0x008fe20000020100 */
[----:B------:R-:W-:Y:S01]  /*5d70*/  PLOP3.LUT P0, PT, PT, PT, UP1, 0x80, 0x8 ;  /* 0x000000000008781c */ /* 0x000fe20003f0f018 */
[----:B------:R-:W-:Y:S11]  /*5d80*/  UP2UR UR45, UPR, URZ, 0x2 ;  /* 0x00000002ff2d7883 */ /* 0x000ff60008000000 */
[----:B------:R-:W-:Y:S01]  /*5d90*/  @!UPT UIADD3 URZ, UPT, UPT, URZ, URZ, URZ ;  /* 0x000000fffffff290 */ /* 0x000fe2000fffe0ff */
[----:B-1----:R-:W-:Y:S02]  /*5da0*/  @P0 SHF.R.U32.HI R0, RZ, 0x10, R5 ;  /* 0x00000010ff000819 */ /* 0x002fe40000011605 */
        /* <DEDUP_REMOVED lines=12> */
[----:B------:R-:W2:Y:S01]  /*5e70*/  LDCU UR12, c[0x0][0xb20] ;  /* 0x00016400ff0c77ac */ /* 0x000ea20008000800 */
[----:B------:R-:W-:Y:S02]  /*5e80*/  UIMAD.WIDE.U32 UR4, UR47, UR55, URZ ;  /* 0x000000372f0472a5 */ /* 0x000fe4000f8e00ff */
[----:B------:R-:W-:Y:S02]  /*5e90*/  UIMAD.WIDE.U32 UR6, UR58, UR52, URZ ;  /* 0x000000343a0672a5 */ /* 0x000fe4000f8e00ff */
[----:B------:R-:W-:Y:S02]  /*5ea0*/  UISETP.NE.AND UP0, UPT, UR54, 0x1, UPT ;  /* 0x000000013600788c */ /* 0x000fe4000bf05270 */
[----:B------:R-:W-:Y:S02]  /*5eb0*/  UIMAD.WIDE.U32 UR8, UR37, UR55, URZ ;  /* 0x00000037250872a5 */ /* 0x000fe4000f8e00ff */
[----:B------:R-:W-:Y:S02]  /*5ec0*/  UIMAD.WIDE.U32 UR10, UR38, UR52, URZ ;  /* 0x00000034260a72a5 */ /* 0x000fe4000f8e00ff */
[----:B------:R-:W-:Y:S02]  /*5ed0*/  UISETP.NE.AND UP1, UPT, UR43, 0x1, UPT ;  /* 0x000000012b00788c */ /* 0x000fe4000bf25270 */
[----:B------:R-:W-:Y:S01]  /*5ee0*/  UISETP.NE.AND UP2, UPT, UR42, 0x1, UPT ;  /* 0x000000012a00788c */ /* 0x000fe2000bf45270 */
[----:B------:R-:W-:Y:S02]  /*5ef0*/  UMOV UR4, UR5 ;  /* 0x0000000500047c82 */ /* 0x000fe40008000000 */
[----:B--2---:R-:W-:Y:S03]  /*5f00*/  USHF.R.U32.HI UR5, URZ, UR12, UR4 ;  /* 0x0000000cff057299 */ /* 0x004fe60008011604 */
[----:B------:R-:W-:Y:S02]  /*5f10*/  UMOV UR4, UR7 ;  /* 0x0000000700047c82 */ /* 0x000fe40008000000 */
[----:B------:R-:W-:Y:S02]  /*5f20*/  USHF.R.U32.HI UR7, URZ, UR53, UR4 ;  /* 0x00000035ff077299 */ /* 0x000fe40008011604 */
[----:B------:R-:W-:Y:S02]  /*5f30*/  USEL UR4, UR47, UR5, !UP0 ;  /* 0x000000052f047287 */ /* 0x000fe4000c000000 */
[----:B------:R-:W-:Y:S01]  /*5f40*/  USEL UR7, UR58, UR7, !UP1 ;  /* 0x000000073a077287 */ /* 0x000fe2000c800000 */
[----:B------:R-:W-:Y:S01]  /*5f50*/  UMOV UR5, UR9 ;  /* 0x0000000900057c82 */ /* 0x000fe20008000000 */
[----:B------:R-:W-:Y:S02]  /*5f60*/  UIMAD.WIDE.U32 UR8, UR4, UR40, URZ ;  /* 0x00000028040872a5 */ /* 0x000fe4000f8e00ff */
[----:B------:R-:W-:Y:S03]  /*5f70*/  USHF.R.U32.HI UR6, URZ, UR12, UR5 ;  /* 0x0000000cff067299 */ /* 0x000fe60008011605 */
[----:B------:R-:W-:Y:S01]  /*5f80*/  UMOV UR5, UR11 ;  /* 0x0000000b00057c82 */ /* 0x000fe20008000000 */
[----:B------:R-:W-:Y:S02]  /*5f90*/  UIMAD.WIDE.U32 UR10, UR7, UR40, URZ ;  /* 0x00000028070a72a5 */ /* 0x000fe4000f8e00ff */
[----:B------:R-:W-:Y:S02]  /*5fa0*/  USHF.R.U32.HI UR12, URZ, UR53, UR5 ;  /* 0x00000035ff0c7299 */ /* 0x000fe40008011605 */
[----:B------:R-:W-:Y:S01]  /*5fb0*/  USEL UR6, UR37, UR6, !UP0 ;  /* 0x0000000625067287 */ /* 0x000fe2000c000000 */
[----:B------:R-:W-:Y:S02]  /*5fc0*/  UMOV UR5, UR9 ;  /* 0x0000000900057c82 */ /* 0x000fe40008000000 */
[----:B------:R-:W-:Y:S01]  /*5fd0*/  UMOV UR10, UR11 ;  /* 0x0000000b000a7c82 */ /* 0x000fe20008000000 */
[----:B------:R-:W-:Y:S02]  /*5fe0*/  @UP2 USHF.R.U32.HI UR4, URZ, UR41, UR5 ;  /* 0x00000029ff042299 */ /* 0x000fe40008011605 */
[----:B------:R-:W-:Y:S02]  /*5ff0*/  @UP2 USHF.R.U32.HI UR7, URZ, UR41, UR10 ;  /* 0x00000029ff072299 */ /* 0x000fe4000801160a */
[----:B------:R-:W-:Y:S02]  /*6000*/  UIMAD UR4, UR42, UR4, URZ ;  /* 0x000000042a0472a4 */ /* 0x000fe4000f8e02ff */
[----:B------:R-:W-:Y:S02]  /*6010*/  UIMAD.WIDE.U32 UR10, UR6, UR40, URZ ;  /* 0x00000028060a72a5 */ /* 0x000fe4000f8e00ff */
[----:B------:R-:W-:Y:S02]  /*6020*/  USEL UR5, UR38, UR12, !UP1 ;  /* 0x0000000c26057287 */ /* 0x000fe4000c800000 */
[----:B------:R-:W-:Y:S02]  /*6030*/  UIMAD UR8, UR42, UR7, URZ ;  /* 0x000000072a0872a4 */ /* 0x000fe4000f8e02ff */
[----:B------:R-:W-:Y:S03]  /*6040*/  UISETP.GE.AND UP0, UPT, UR6, UR4, UPT ;  /* 0x000000040600728c */ /* 0x000fe6000bf06270 */
[----:B------:R-:W-:Y:S01]  /*6050*/  UMOV UR4, UR11 ;  /* 0x0000000b00047c82 */ /* 0x000fe20008000000 */
[----:B------:R-:W-:Y:S02]  /*6060*/  UISETP.GE.OR UP0, UPT, UR5, UR8, UP0 ;  /* 0x000000080500728c */ /* 0x000fe40008706670 */
[----:B------:R-:W-:Y:S02]  /*6070*/  USHF.R.U32.HI UR4, URZ, UR41, UR4 ;  /* 0x00000029ff047299 */ /* 0x000fe40008011604 */
[----:B------:R-:W-:Y:S02]  /*6080*/  UIMAD.WIDE.U32 UR8, UR5, UR40, URZ ;  /* 0x00000028050872a5 */ /* 0x000fe4000f8e00ff */
[----:B------:R-:W-:Y:S02]  /*6090*/  USEL UR11, UR6, UR4, !UP2 ;  /* 0x00000004060b7287 */ /* 0x000fe4000d000000 */
[----:B------:R-:W-:Y:S02]  /*60a0*/  UIADD3 UR8, UPT, UPT, -UR5, URZ, URZ ;  /* 0x000000ff05087290 */ /* 0x000fe4000fffe1ff */
[----:B------:R-:W-:Y:S01]  /*60b0*/  UIADD3 UR10, UPT, UPT, -UR11, URZ, URZ ;  /* 0x000000ff0b0a7290 */ /* 0x000fe2000fffe1ff */
[----:B------:R-:W-:Y:S01]  /*60c0*/  @!UP0 UMOV UR4, UR9 ;  /* 0x0000000900048c82 */ /* 0x000fe20008000000 */
[----:B------:R-:W-:Y:S02]  /*60d0*/  UIADD3 UR9, UPT, UPT, -UR6, URZ, URZ ;  /* 0x000000ff06097290 */ /* 0x000fe4000fffe1ff */
[----:B------:R-:W-:Y:S02]  /*60e0*/  @!UP0 USHF.R.U32.HI UR4, URZ, UR41, UR4 ;  /* 0x00000029ff048299 */ /* 0x000fe40008011604 */
[----:B------:R-:W-:Y:S02]  /*60f0*/  UIMAD UR10, UR42, UR10, UR6 ;  /* 0x0000000a2a0a72a4 */ /* 0x000fe4000f8e0206 */
[----:B------:R-:W-:Y:S04]  /*6100*/  @!UP0 USEL UR4, UR5, UR4, !UP2 ;  /* 0x0000000405048287 */ /* 0x000fe8000d000000 */
[----:B------:R-:W-:Y:S02]  /*6110*/  @!UP0 UIMAD UR10, UR7, UR10, UR4 ;  /* 0x0000000a070a82a4 */ /* 0x000fe4000f8e0204 */
[----:B------:R-:W-:Y:S02]  /*6120*/  @!UP0 UIADD3 UR11, UPT, UPT, UR11, -UR4, URZ ;  /* 0x800000040b0b8290 */ /* 0x000fe4000fffe0ff */
[----:B------:R-:W-:Y:S02]  /*6130*/  UIMAD UR7, UR43, UR8, UR38 ;  /* 0x000000082b0772a4 */ /* 0x000fe4000f8e0226 */
[----:B------:R-:W-:Y:S02]  /*6140*/  @!UP0 UIMAD UR6, UR11, UR42, UR5 ;  /* 0x0000002a0b0682a4 */ /* 0x000fe4000f8e0205 */
[----:B------:R-:W-:Y:S01]  /*6150*/  UIMAD UR4, UR54, UR9, UR37 ;  /* 0x00000009360472a4 */ /* 0x000fe2000f8e0225 */
[----:B------:R-:W-:Y:S02]  /*6160*/  @!UP0 UMOV UR5, UR10 ;  /* 0x0000000a00058c82 */ /* 0x000fe40008000000 */
[----:B------:R-:W-:Y:S02]  /*6170*/  UIMAD UR38, UR5, UR43, UR7 ;  /* 0x0000002b052672a4 */ /* 0x000fe4000f8e0207 */
[----:B------:R-:W-:Y:S11]  /*6180*/  UIMAD UR37, UR6, UR54, UR4 ;  /* 0x00000036062572a4 */ /* 0x000ff6000f8e0204 */
[----:B------:R-:W-:Y:S01]  /*6190*/  @!UPT UIADD3 URZ, UPT, UPT, URZ, URZ, URZ ;  /* 0x000000fffffff290 */ /* 0x000fe2000fffe0ff */
.L_x_108:
[----:B------:R-:W-:Y:S01]  /*61a0*/  UISETP.NE.AND UP0, UPT, UR39, 0x1, UPT ;  /* 0x000000012700788c */ /* 0x000fe2000bf05270 */
[----:B------:R-:W-:Y:S01]  /*61b0*/  IADD3 R81, PT, PT, R81, 0x1, RZ ;  /* 0x0000000151517810 */ /* 0x000fe20007ffe0ff */
[----:B------:R-:W-:Y:S02]  /*61c0*/  USHF.L.U32 UR50, UR31, 0x6, URZ ;  /* 0x000000061f327899 */ /* 0x000fe400080006ff */
[----:B------:R-:W-:Y:S07]  /*61d0*/  USHF.L.U32 UR49, UR30, 0x7, URZ ;  /* 0x000000071e317899 */ /* 0x000fee00080006ff */
[----:B------:R-:W2:Y:S01]  /*61e0*/  @!UP0 LDCU.128 UR12, c[0x0][0xb10] ;  /* 0x00016200ff0c87ac */ /* 0x000ea20008000c00 */
[----:B------:R-:W3:Y:S01]  /*61f0*/  @!UP0 LDCU UR5, c[0x0][0xb0c] ;  /* 0x00016180ff0587ac */ /* 0x000ee20008000800 */
[----:B------:R-:W4:Y:S01]  /*6200*/  @!UP0 LDCU UR10, c[0x0][0xb20] ;  /* 0x00016400ff0a87ac */ /* 0x000f220008000800 */
[----:B--2---:R-:W-:Y:S02]  /*6210*/  UIMAD.WIDE.U32 UR8, UR38, UR12, URZ ;  /* 0x0000000c260872a5 */ /* 0x004fe4000f8e00ff */
[----:B------:R-:W-:Y:S02]  /*6220*/  UIMAD.WIDE.U32 UR6, UR37, UR15, URZ ;  /* 0x0000000f250672a5 */ /* 0x000fe4000f8e00ff */
[----:B------:R-:W-:Y:S03]  /*6230*/  @!UP0 UISETP.NE.AND UP1, UPT, UR14, 0x1, UPT ;  /* 0x000000010e00888c */ /* 0x000fe6000bf25270 */
[----:B------:R-:W-:Y:S01]  /*6240*/  @!UP0 UMOV UR4, UR9 ;  /* 0x0000000900048c82 */ /* 0x000fe20008000000 */
[----:B---3--:R-:W-:Y:S02]  /*6250*/  @!UP0 UISETP.NE.AND UP2, UPT, UR5, 0x1, UPT ;  /* 0x000000010500888c */ /* 0x008fe4000bf45270 */
[----:B------:R-:W-:Y:S01]  /*6260*/  @!UP0 USHF.R.U32.HI UR4, URZ, UR13, UR4 ;  /* 0x0000000dff048299 */ /* 0x000fe20008011604 */
[----:B------:R-:W-:Y:S02]  /*6270*/  @!UP0 UMOV UR6, UR7 ;  /* 0x0000000700068c82 */ /* 0x000fe40008000000 */
[----:B----4-:R-:W-:Y:S02]  /*6280*/  @!UP0 USHF.R.U32.HI UR6, URZ, UR10, UR6 ;  /* 0x0000000aff068299 */ /* 0x010fe40008011606 */
[----:B------:R-:W-:Y:S02]  /*6290*/  @!UP0 USEL UR7, UR38, UR4, !UP2 ;  /* 0x0000000426078287 */ /* 0x000fe4000d000000 */
[----:B------:R-:W-:Y:S04]  /*62a0*/  @!UP0 USEL UR6, UR37, UR6, !UP1 ;  /* 0x0000000625068287 */ /* 0x000fe8000c800000 */
[----:B------:R-:W-:Y:S02]  /*62b0*/  @!UP0 UIADD3 UR4, UPT, UPT, -UR7, UR6, URZ ;  /* 0x0000000607048290 */ /* 0x000fe4000fffe1ff */
[----:B------:R-:W-:Y:S02]  /*62c0*/  @!UP0 UIADD3 UR6, UPT, UPT, UR7, -UR6, URZ ;  /* 0x8000000607068290 */ /* 0x000fe4000fffe0ff */
[----:B------:R-:W-:Y:S02]  /*62d0*/  @!UP0 UIMAD UR38, UR4, UR5, UR38 ;  /* 0x00000005042682a4 */ /* 0x000fe4000f8e0226 */
[----:B------:R-:W-:Y:S02]  /*62e0*/  @!UP0 UIMAD UR37, UR6, UR14, UR37 ;  /* 0x0000000e062582a4 */ /* 0x000fe4000f8e0225 */
[----:B------:R-:W-:Y:S09]  /*62f0*/  ULOP3.LUT UP0, URZ, UR62, 0x90, URZ, 0xc0, !UPT ;  /* 0x000000903eff7892 */ /* 0x000ff2000f80c0ff */
[----:B------:R-:W-:Y:S05]  /*6300*/  BRA.U !UP0, `(.L_x_109) ;  /* 0x0000000108407547 */ /* 0x000fea000b800000 */
[----:B------:R-:W2:Y:S01]  /*6310*/  LDCU.64 UR8, c[0x4][0x80] ;  /* 0x01001000ff0877ac */ /* 0x000ea20008000a00 */
[----:B------:R-:W-:Y:S01]  /*6320*/  MOV R3, 0x0 ;  /* 0x0000000000037802 */ /* 0x000fe20000000f00 */
[----:B------:R-:W-:Y:S02]  /*6330*/  HFMA2 R12, -RZ, RZ, 0, 5.9604644775390625e-08 ;  /* 0x00000001ff0c7431 */ /* 0x000fe400000001ff */
[----:B------:R-:W-:Y:S02]  /*6340*/  IMAD.MOV.U32 R8, RZ, RZ, 0x70 ;  /* 0x00000070ff087424 */ /* 0x000fe400078e00ff */
[----:B------:R-:W-:Y:S01]  /*6350*/  IMAD.MOV.U32 R13, RZ, RZ, RZ ;  /* 0x000000ffff0d7224 */ /* 0x000fe200078e00ff */
[----:B------:R-:W3:Y:S01]  /*6360*/  LDCU.64 UR6, c[0x4][0x88] ;  /* 0x01001100ff0677ac */ /* 0x000ee20008000a00 */
[----:B------:R-:W4:Y:S01]  /*6370*/  LDC.64 R2, c[0x4][R3] ;  /* 0x0100000003027b82 */ /* 0x000f220000000a00 */
[----:B------:R-:W1:Y:S01]  /*6380*/  LDCU.64 UR4, c[0x4][0x8] ;  /* 0x01000100ff0477ac */ /* 0x000e620008000a00 */
[----:B--2---:R-:W-:Y:S01]  /*6390*/  MOV R5, UR9 ;  /* 0x0000000900057c02 */ /* 0x004fe20008000f00 */
[----:B------:R-:W-:Y:S01]  /*63a0*/  IMAD.U32 R4, RZ, RZ, UR8 ;  /* 0x00000008ff047e24 */ /* 0x000fe2000f8e00ff */
[----:B---3--:R-:W-:Y:S01]  /*63b0*/  MOV R7, UR7 ;  /* 0x0000000700077c02 */ /* 0x008fe20008000f00 */
[----:B------:R-:W-:Y:S01]  /*63c0*/  IMAD.U32 R6, RZ, RZ, UR6 ;  /* 0x00000006ff067e24 */ /* 0x000fe2000f8e00ff */
[----:B-1----:R-:W-:Y:S01]  /*63d0*/  MOV R11, UR5 ;  /* 0x00000005000b7c02 */ /* 0x002fe20008000f00 */
[----:B------:R-:W-:Y:S02]  /*63e0*/  IMAD.U32 R10, RZ, RZ, UR4 ;  /* 0x00000004ff0a7e24 */ /* 0x000fe4000f8e00ff */
[----:B------:R-:W-:Y:S07]  /*63f0*/  LEPC R20, `(.L_x_109) ;  /* 0x000000001014794e */ /* 0x000fee0000000000 */
[----:B----45:R-:W-:Y:S05]  /*6400*/  CALL.ABS.NOINC R2 ;  /* 0x0000000002007343 */ /* 0x030fea0003c00000 */
.L_x_109:
[----:B------:R-:W-:Y:S01]  /*6410*/  LOP3.LUT P0, RZ, R86, 0x90, RZ, 0xc0, !PT ;  /* 0x0000009056ff7812 */ /* 0x000fe2000780c0ff */
[----:B------:R-:W-:Y:S11]  /*6420*/  BSSY.RECONVERGENT B6, `(.L_x_110) ;  /* 0x0000013000067945 */ /* 0x000ff60003800200 */
[----:B------:R-:W-:Y:S01]  /*6430*/  @!UPT UIADD3 URZ, UPT, UPT, URZ, URZ, URZ ;  /* 0x000000fffffff290 */ /* 0x000fe2000fffe0ff */
[----:B------:R-:W-:Y:S05]  /*6440*/  @!P0 BRA `(.L_x_111) ;  /* 0x0000000000408947 */ /* 0x000fea0003800000 */
        /* <DEDUP_REMOVED lines=16> */
.L_x_111:
[----:B------:R-:W-:Y:S05]  /*6550*/  BSYNC.RECONVERGENT B6 ;  /* 0x0000000000067941 */ /* 0x000fea0003800200 */
.L_x_110:
[----:B------:R-:W-:Y:S01]  /*6560*/  R2UR UR4, R79 ;  /* 0x000000004f0472ca */ /* 0x000fe200000e0000 */
[----:B------:R-:W-:Y:S01]  /*6570*/  UISETP.NE.U32.AND UP0, UPT, UR60, URZ, UPT ;  /* 0x000000ff3c00728c */ /* 0x000fe2000bf05070 */
[----:B------:R-:W-:Y:S02]  /*6580*/  ISETP.NE.U32.AND P4, PT, R72, RZ, PT ;  /* 0x000000ff4800720c */ /* 0x000fe40003f85070 */
[----:B------:R-:W-:Y:S01]  /*6590*/  ISETP.NE.U32.AND P2, PT, RZ, UR56, PT ;  /* 0x00000038ff007c0c */ /* 0x000fe2000bf45070 */
[----:B------:R-:W-:Y:S01]  /*65a0*/  UISETP.NE.AND.EX UP1, UPT, UR61, URZ, UPT, UP0 ;  /* 0x000000ff3d00728c */ /* 0x000fe2000bf25300 */
[----:B------:R-:W-:Y:S01]  /*65b0*/  ISETP.NE.AND.EX P4, PT, R73, RZ, PT, P4 ;  /* 0x000000ff4900720c */ /* 0x000fe20003f85340 */
[----:B------:R-:W-:Y:S01]  /*65c0*/  UPLOP3.LUT UP0, UPT, UPT, UPT, UPT, 0x40, 0x4 ;  /* 0x000000000004789c */ /* 0x000fe20003f0e870 */
[----:B------:R-:W-:Y:S05]  /*65d0*/  ISETP.NE.AND.EX P2, PT, RZ, UR57, PT, P2 ;  /* 0x00000039ff007c0c */ /* 0x000fea000bf45320 */
[----:B------:R-:W-:Y:S06]  /*65e0*/  UISETP.NE.AND UP2, UPT, UR4, URZ, UPT ;  /* 0x000000ff0400728c */ /* 0x000fec000bf45270 */
[----:B------:R-:W-:Y:S05]  /*65f0*/  PLOP3.LUT P1, PT, PT, PT, UP2, 0x80, 0x8 ;  /* 0x000000000008781c */ /* 0x000fea0003f2f028 */
[----:B------:R-:W-:Y:S06]  /*6600*/  @UP2 UPLOP3.LUT UP0, UPT, UPT, UPT, UP1, 0x80, 0x8 ;  /* 0x000000000008289c */ /* 0x000fec0003f0f010 */
[----:B------:R-:W-:Y:S01]  /*6610*/  PLOP3.LUT P0, PT, PT, PT, UP0, 0x80, 0x8 ;  /* 0x000000000008781c */ /* 0x000fe20003f0f008 */
[----:B------:R-:W-:Y:S01]  /*6620*/  @!UPT UIADD3 URZ, UPT, UPT, URZ, URZ, URZ ;  /* 0x000000fffffff290 */ /* 0x000fe2000fffe0ff */
[----:B------:R-:W-:Y:S11]  /*6630*/  BRA.U !UP1, `(.L_x_112) ;  /* 0x00000001093c7547 */ /* 0x000ff6000b800000 */
[----:B------:R-:W-:Y:S01]  /*6640*/  UISETP.NE.U32.AND UP0, UPT, UR56, URZ, UPT ;  /* 0x000000ff3800728c */ /* 0x000fe2000bf05070 */
[----:B-1----:R-:W-:Y:S01]  /*6650*/  HFMA2 R0, -RZ, RZ, 0, 5.9604644775390625e-08 ;  /* 0x00000001ff007431 */ /* 0x002fe200000001ff */
[----:B------:R-:W1:Y:S01]  /*6660*/  LDCU.64 UR8, c[0x0][0x358] ;  /* 0x00006b00ff0877ac */ /* 0x000e620008000a00 */
[----:B------:R-:W-:Y:S01]  /*6670*/  IMAD.MOV.U32 R76, RZ, RZ, 0x1 ;  /* 0x00000001ff4c7424 */ /* 0x000fe200078e00ff */
[----:B------:R-:W-:Y:S06]  /*6680*/  UISETP.NE.AND.EX UP0, UPT, UR57, URZ, UPT, UP0 ;  /* 0x000000ff3900728c */ /* 0x000fec000bf05300 */
[----:B------:R-:W-:Y:S05]  /*6690*/  PLOP3.LUT P3, PT, PT, PT, UP0, 0x80, 0x8 ;  /* 0x000000000008781c */ /* 0x000fea0003f6f008 */
[----:B------:R-:W2:Y:S01]  /*66a0*/  @UP0 LDCU.64 UR4, c[0x0][0x888] ;  /* 0x00011100ff0407ac */ /* 0x000ea20008000a00 */
[----:B------:R-:W-:Y:S07]  /*66b0*/  @UP0 UIMAD UR6, UR36, UR60, URZ ;  /* 0x0000003c240602a4 */ /* 0x000fee000f8e02ff */
[----:B------:R-:W-:Y:S01]  /*66c0*/  @!P3 PRMT R76, R0, 0x7610, R76 ;  /* 0x00007610004cb816 */ /* 0x000fe2000000004c */
[----:B--2---:R-:W-:Y:S06]  /*66d0*/  @UP0 UIMAD.WIDE UR4, UR6, 0x4, UR4 ;  /* 0x00000004060408a5 */ /* 0x004fec000f8e0204 */
[----:B-----5:R-:W-:Y:S01]  /*66e0*/  IMAD.U32 R40, RZ, RZ, UR4 ;  /* 0x00000004ff287e24 */ /* 0x020fe2000f8e00ff */
[----:B------:R-:W-:Y:S04]  /*66f0*/  MOV R41, UR5 ;  /* 0x0000000500297c02 */ /* 0x000fe80008000f00 */
[----:B------:R-:W2:Y:S01]  /*6700*/  @!UP0 LDCU UR4, c[0x0][0x880] ;  /* 0x00011000ff0487ac */ /* 0x000ea20008000800 */
[----:B-1----:R3:W5:Y:S02]  /*6710*/  @P3 LDG.E R40, desc[UR8][R40.64] ;  /* 0x0000000828283981 */ /* 0x002764000c1e1900 */
[----:B--23--:R-:W-:Y:S02]  /*6720*/  @!P3 IMAD.U32 R40, RZ, RZ, UR4 ;  /* 0x00000004ff28be24 */ /* 0x00cfe4000f8e00ff */
.L_x_112:
[----:B------:R-:W-:Y:S05]  /*6730*/  @!P4 BRA `(.L_x_113) ;  /* 0x000000000024c947 */ /* 0x000fea0003800000 */
[----:B------:R-:W-:Y:S01]  /*6740*/  ISETP.NE.U32.AND P3, PT, R70, RZ, PT ;  /* 0x000000ff4600720c */ /* 0x000fe20003f65070 */
[----:B------:R-:W2:Y:S03]  /*6750*/  LDCU.64 UR4, c[0x0][0x358] ;  /* 0x00006b00ff0477ac */ /* 0x000ea60008000a00 */
[----:B------:R-:W-:Y:S11]  /*6760*/  ISETP.NE.AND.EX P3, PT, R71, RZ, PT, P3 ;  /* 0x000000ff4700720c */ /* 0x000ff60003f65330 */
[----:B------:R-:W-:Y:S02]  /*6770*/  @!UPT UIADD3 URZ, UPT, UPT, URZ, URZ, URZ ;  /* 0x000000fffffff290 */ /* 0x000fe4000fffe0ff */
[----:B------:R-:W3:Y:S01]  /*6780*/  @P3 LDC.64 R2, c[0x0][0x8a8] ;  /* 0x00022a00ff023b82 */ /* 0x000ee20000000a00 */
[----:B-1----:R-:W-:Y:S04]  /*6790*/  @P3 IMAD R0, R72, UR36, RZ ;  /* 0x0000002448003c24 */ /* 0x002fe8000f8e02ff */
[----:B---3--:R-:W-:Y:S05]  /*67a0*/  @P3 IMAD.WIDE R2, R0, 0x4, R2 ;  /* 0x0000000400023825 */ /* 0x008fea00078e0202 */
[----:B--2--5:R2:W5:Y:S02]  /*67b0*/  @P3 LDG.E R38, desc[UR4][R2.64] ;  /* 0x0000000402263981 */ /* 0x024564000c1e1900 */
[----:B--2---:R-:W3:Y:S02]  /*67c0*/  @!P3 LDC R38, c[0x0][0x8a0] ;  /* 0x00022800ff26bb82 */ /* 0x004ee40000000800 */
.L_x_113:
[----:B-----5:R-:W-:Y:S01]  /*67d0*/  ISETP.NE.AND P4, PT, R40, RZ, PT ;  /* 0x000000ff2800720c */ /* 0x020fe20003f85270 */
[----:B------:R-:W-:Y:S01]  /*67e0*/  BSSY B1, `(.L_x_114) ;  /* 0x0000040000017945 */ /* 0x000fe20003800000 */
[----:B------:R-:W-:Y:S01]  /*67f0*/  SEL R3, RZ, 0xffffffff, P2 ;  /* 0xffffffffff037807 */ /* 0x000fe20001000000 */
[----:B------:R-:W-:Y:S01]  /*6800*/  IMAD.MOV.U32 R43, RZ, RZ, 0x1 ;  /* 0x00000001ff2b7424 */ /* 0x000fe200078e00ff */
[----:B------:R-:W-:Y:S01]  /*6810*/  LOP3.LUT P3, RZ, R76, 0xff, RZ, 0xc0, !PT ;  /* 0x000000ff4cff7812 */ /* 0x000fe2000786c0ff */
[C---:B------:R-:W-:Y:S01]  /*6820*/  IMAD R39, R36.reuse, 0x40, R37 ;  /* 0x0000004024277824 */ /* 0x040fe200078e0225 */
[----:B-1----:R-:W-:Y:S02]  /*6830*/  @P1 SEL R0, RZ, 0xffffffff, P4 ;  /* 0xffffffffff001807 */ /* 0x002fe40002000000 */
[----:B------:R-:W-:Y:S02]  /*6840*/  CS2R R50, SRZ ;  /* 0x0000000000327805 */ /* 0x000fe4000001ff00 */
[----:B------:R-:W-:Y:S02]  /*6850*/  LEA R4, R83, UR44, 0x3 ;  /* 0x0000002c53047c11 */ /* 0x000fe4000f8e18ff */
[----:B------:R-:W-:Y:S02]  /*6860*/  CS2R R48, SRZ ;  /* 0x0000000000307805 */ /* 0x000fe4000001ff00 */
[----:B------:R-:W-:Y:S02]  /*6870*/  @P0 SEL R0, R3, R0, !P3 ;  /* 0x0000000003000207 */ /* 0x000fe40005800000 */
[----:B------:R-:W-:Y:S02]  /*6880*/  CS2R R46, SRZ ;  /* 0x00000000002e7805 */ /* 0x000fe4000001ff00 */
[----:B------:R-:W-:Y:S02]  /*6890*/  LEA R80, R36, UR44, 0x3 ;  /* 0x0000002c24507c11 */ /* 0x000fe4000f8e18ff */
[----:B------:R-:W-:Y:S02]  /*68a0*/  CS2R R44, SRZ ;  /* 0x00000000002c7805 */ /* 0x000fe4000001ff00 */
[----:B------:R-:W-:Y:S02]  /*68b0*/  @P1 LOP3.LUT R0, R0, 0x1, RZ, 0xc0, !PT ;  /* 0x0000000100001812 */ /* 0x000fe400078ec0ff */
[----:B------:R-:W-:Y:S02]  /*68c0*/  SHF.L.U32 R5, R85, 0x1f, RZ ;  /* 0x0000001f55057819 */ /* 0x000fe400000006ff */
[----:B------:R-:W-:Y:S02]  /*68d0*/  ISETP.NE.U32.OR P6, PT, R0, 0x1, !P1 ;  /* 0x000000010000780c */ /* 0x000fe40004fc5470 */
[----:B------:R-:W-:Y:S02]  /*68e0*/  PLOP3.LUT P2, PT, PT, PT, UP1, 0x80, 0x8 ;  /* 0x000000000008781c */ /* 0x000fe40003f4f018 */
[----:B------:R-:W-:Y:S09]  /*68f0*/  P2R R2, PR, RZ, 0x40 ;  /* 0x00000040ff027803 */ /* 0x000ff20000000000 */
[----:B------:R-:W-:Y:S04]  /*6900*/  @P6 SHF.L.U32 R0, R82, 0x1f, RZ ;  /* 0x0000001f52006819 */ /* 0x000fe800000006ff */
[----:B------:R1:W2:Y:S01]  /*6910*/  @P6 SYNCS.PHASECHK.TRANS64.TRYWAIT P1, [R4+URZ+0xd0], R0 ;  /* 0x0000d000040065a7 */ /* 0x0002a200080211ff */
[----:B------:R4:W3:Y:S01]  /*6920*/  SYNCS.PHASECHK.TRANS64.TRYWAIT P0, [R80+URZ+0x120], R5 ;  /* 0x00012005500075a7 */ /* 0x0008e200080011ff */
[----:B-1----:R-:W-:Y:S04]  /*6930*/  SEL R0, RZ, 0xffffffff, P4 ;  /* 0xffffffffff007807 */ /* 0x002fe80002000000 */
[----:B------:R-:W-:Y:S04]  /*6940*/  @P2 SEL R0, R3, R0, !P3 ;  /* 0x0000000003002207 */ /* 0x000fe80005800000 */
[----:B------:R-:W-:Y:S04]  /*6950*/  LOP3.LUT R0, R0, 0x1, RZ, 0xc0, !PT ;  /* 0x0000000100007812 */ /* 0x000fe800078ec0ff */
[----:B------:R-:W-:Y:S04]  /*6960*/  ISETP.NE.U32.AND P5, PT, R0, 0x1, PT ;  /* 0x000000010000780c */ /* 0x000fe80003fa5070 */
[----:B------:R-:W-:Y:S02]  /*6970*/  P2R R56, PR, RZ, 0x20 ;  /* 0x00000020ff387803 */ /* 0x000fe40000000000 */
[----:B--2---:R-:W-:Y:S01]  /*6980*/  @P6 SEL R43, RZ, 0x1, !P1 ;  /* 0x00000001ff2b6807 */ /* 0x004fe20004800000 */
[----:B---34-:R-:W-:Y:S06]  /*6990*/  @!P6 BRA `(.L_x_115) ;  /* 0x000000000090e947 */ /* 0x018fec0003800000 */
[----:B------:R-:W-:Y:S01]  /*69a0*/  @P5 IMAD R6, R83, 0x1000, R74 ;  /* 0x0000100053065824 */ /* 0x000fe200078e024a */
[----:B------:R-:W-:Y:S01]  /*69b0*/  LOP3.LUT P6, RZ, R75, 0x80, RZ, 0xc0, !PT ;  /* 0x000000804bff7812 */ /* 0x000fe200078cc0ff */
[----:B------:R-:W-:Y:S01]  /*69c0*/  BSSY B0, `(.L_x_116) ;  /* 0x000000f000007945 */ /* 0x000fe20003800000 */
[----:B------:R-:W-:Y:S01]  /*69d0*/  ISETP.NE.AND P2, PT, R43, RZ, PT ;  /* 0x000000ff2b00720c */ /* 0x000fe20003f45270 */
[----:B------:R-:W-:Y:S01]  /*69e0*/  @P5 VIADD R0, R6, UR44 ;  /* 0x0000002c06005c36 */ /* 0x000fe20008000000 */
[----:B------:R-:W-:Y:S02]  /*69f0*/  PLOP3.LUT P1, PT, PT, PT, PT, 0x8, 0x80 ;  /* 0x000000000080781c */ /* 0x000fe40003f2e170 */
[----:B------:R-:W-:Y:S02]  /*6a00*/  CS2R R46, SRZ ;  /* 0x00000000002e7805 */ /* 0x000fe4000001ff00 */
[----:B------:R-:W-:Y:S01]  /*6a10*/  @P5 PLOP3.LUT P1, PT, P6, PT, PT, 0x80, 0x8 ;  /* 0x000000000008581c */ /* 0x000fe2000372f070 */
[C---:B------:R-:W-:Y:S01]  /*6a20*/  @P5 VIADD R3, R0.reuse, 0x10 ;  /* 0x0000001000035836 */ /* 0x040fe20000000000 */
[----:B------:R-:W-:Y:S02]  /*6a30*/  CS2R R44, SRZ ;  /* 0x00000000002c7805 */ /* 0x000fe4000001ff00 */
[----:B------:R-:W-:Y:S02]  /*6a40*/  CS2R R50, SRZ ;  /* 0x0000000000327805 */ /* 0x000fe4000001ff00 */
[----:B------:R-:W-:Y:S07]  /*6a50*/  CS2R R48, SRZ ;  /* 0x0000000000307805 */ /* 0x000fee000001ff00 */
[----:B------:R-:W-:Y:S01]  /*6a60*/  @P1 VIADD R3, R0, 0xfffffff0 ;  /* 0xfffffff000031836 */ /* 0x000fe20000000000 */
[----:B------:R-:W-:Y:S06]  /*6a70*/  @P2 BRA `(.L_x_117) ;  /* 0x00000000000c2947 */ /* 0x000fec0003800000 */
[----:B------:R-:W-:Y:S04]  /*6a80*/  SHF.L.U32 R0, R82, 0x1f, RZ ;  /* 0x0000001f52007819 */ /* 0x000fe800000006ff */
[----:B------:R-:W1:Y:S02]  /*6a90*/  SYNCS.PHASECHK.TRANS64.TRYWAIT P1, [R4+URZ+0xd0], R0 ;  /* 0x0000d000040075a7 */ /* 0x000e6400080211ff */
[----:B-1----:R-:W-:Y:S05]  /*6aa0*/  @!P1 BRA `(.L_x_118) ;  /* 0x0000002800649947 */ /* 0x002fea0003800000 */
.L_x_117:
[----:B------:R-:W-:Y:S05]  /*6ab0*/  BSYNC B0 ;  /* 0x0000000000007941 */ /* 0x000fea0003800000 */
.L_x_116:
[----:B------:R-:W-:Y:S01]  /*6ac0*/  ISETP.NE.AND P1, PT, R56, RZ, PT ;  /* 0x000000ff3800720c */ /* 0x000fe20003f25270 */
[----:B-1----:R-:W-:Y:S02]  /*6ad0*/  VIADD R4, R4, 0xe0 ;  /* 0x000000e004047836 */ /* 0x002fe40000000000 */
[----:B------:R-:W-:Y:S02]  /*6ae0*/  IMAD.U32 R0, RZ, RZ, UR46 ;  /* 0x0000002eff007e24 */ /* 0x000fe4000f8e00ff */
[----:B------:R-:W-:Y:S03]  /*6af0*/  VIADD R83, R83, 0x1 ;  /* 0x0000000153537836 */ /* 0x000fe60000000000 */
[----:B------:R-:W-:Y:S05]  /*6b00*/  PRMT R0, R0, 0x654, R4 ;  /* 0x0000065400007816 */ /* 0x000fea0000000004 */
[----:B------:R1:W2:Y:S04]  /*6b10*/  @P1 LDS.128 R44, [R6+UR44+0x200] ;  /* 0x0002002c062c1984 */ /* 0x0002a80008000c00 */
[----:B------:R1:W3:Y:S01]  /*6b20*/  @P1 LDS.128 R48, [R3+0x200] ;  /* 0x0002000003301984 */ /* 0x0002e20000000c00 */
[C---:B------:R-:W-:Y:S01]  /*6b30*/  ISETP.NE.AND P1, PT, R83.reuse, 0x2, PT ;  /* 0x000000025300780c */ /* 0x040fe20003f25270 */
[----:B------:R-:W-:Y:S01]  /*6b40*/  @!PT LDS RZ, [RZ] ;  /* 0x00000000fffff984 */ /* 0x000fe20000000800 */
[----:B------:R-:W-:Y:S01]  /*6b50*/  @!PT LDS RZ, [RZ] ;  /* 0x00000000fffff984 */ /* 0x000fe20000000800 */
[----:B------:R-:W-:Y:S01]  /*6b60*/  @!PT LDS RZ, [RZ] ;  /* 0x00000000fffff984 */ /* 0x000fe20000000800 */
[----:B------:R-:W-:Y:S01]  /*6b70*/  @!PT LDS RZ, [RZ] ;  /* 0x00000000fffff984 */ /* 0x000fe20000000800 */
[----:B------:R4:W-:Y:S06]  /*6b80*/  MEMBAR.ALL.CTA ;  /* 0x0000000000007992 */ /* 0x0009ec0000008000 */
[----:B----4-:R-:W4:Y:S01]  /*6b90*/  FENCE.VIEW.ASYNC.S ;  /* 0x00000000000073c6 */ /* 0x010f220000000000 */
[----:B------:R-:W-:Y:S01]  /*6ba0*/  SEL R83, R83, RZ, P1 ;  /* 0x000000ff53537207 */ /* 0x000fe20000800000 */
[----:B----4-:R4:W-:Y:S02]  /*6bb0*/  SYNCS.ARRIVE.TRANS64.RED.A1T0 RZ, [R0+URZ], RZ ;  /* 0x000000ff00ff79a7 */ /* 0x0109e400081004ff */
[----:B----4-:R-:W-:Y:S04]  /*6bc0*/  SEL R0, RZ, 0x1, P1 ;  /* 0x00000001ff007807 */ /* 0x010fe80000800000 */
[----:B-12---:R-:W-:Y:S02]  /*6bd0*/  LOP3.LUT R82, R82, R0, RZ, 0x3c, !PT ;  /* 0x0000000052527212 */ /* 0x006fe400078e3cff */
.L_x_115:
[----:B------:R-:W-:Y:S05]  /*6be0*/  BSYNC B1 ;  /* 0x0000000000017941 */ /* 0x000fea0003800000 */
.L_x_114:
[----:B------:R-:W-:Y:S04]  /*6bf0*/  SHF.R.U32.HI R0, RZ, 0x15, R39 ;  /* 0x00000015ff007819 */ /* 0x000fe80000011627 */
[----:B------:R-:W-:Y:S01]  /*6c00*/  LOP3.LUT P1, RZ, R0, 0x3, R77, 0x48, !PT ;  /* 0x0000000300ff7812 */ /* 0x000fe2000782484d */
[----:B------:R-:W-:Y:S01]  /*6c10*/  @!UPT UIADD3 URZ, UPT, UPT, URZ, URZ, URZ ;  /* 0x000000fffffff290 */ /* 0x000fe2000fffe0ff */
[----:B------:R-:W-:Y:S11]  /*6c20*/  @P0 BRA `(.L_x_119) ;  /* 0x0000000000080947 */ /* 0x000ff60003800000 */
[----:B------:R-:W1:Y:S02]  /*6c30*/  SYNCS.PHASECHK.TRANS64.TRYWAIT P0, [R80+URZ+0x120], R5 ;  /* 0x00012005500075a7 */ /* 0x000e6400080011ff */
[----:B-1----:R-:W-:Y:S05]  /*6c40*/  @!P0 BRA `(.L_x_120) ;  /* 0x0000002800108947 */ /* 0x002fea0003800000 */
.L_x_119:
[----:B------:R-:W-:Y:S05]  /*6c50*/  @!P1 BRA `(.L_x_121) ;  /* 0x0000000000409947 */ /* 0x000fea0003800000 */
[----:B------:R-:W1:Y:S01]  /*6c60*/  LDCU.64 UR8, c[0x4][0x70] ;  /* 0x01000e00ff0877ac */ /* 0x000e620008000a00 */
[----:B------:R-:W-:Y:S01]  /*6c70*/  MOV R15, 0x0 ;  /* 0x00000000000f7802 */ /* 0x000fe20000000f00 */
[----:B------:R-:W-:Y:S02]  /*6c80*/  HFMA2 R12, -RZ, RZ, 0, 5.9604644775390625e-08 ;  /* 0x00000001ff0c7431 */ /* 0x000fe400000001ff */
[----:B------:R-:W-:Y:S02]  /*6c90*/  IMAD.MOV.U32 R8, RZ, RZ, 0x192 ;  /* 0x00000192ff087424 */ /* 0x000fe400078e00ff */
[----:B------:R-:W-:Y:S01]  /*6ca0*/  IMAD.MOV.U32 R13, RZ, RZ, RZ ;  /* 0x000000ffff0d7224 */ /* 0x000fe200078e00ff */
[----:B------:R-:W2:Y:S01]  /*6cb0*/  LDCU.64 UR6, c[0x4][0x78] ;  /* 0x01000f00ff0677ac */ /* 0x000ea20008000a00 */
[----:B------:R-:W4:Y:S01]  /*6cc0*/  LDC.64 R14, c[0x4][R15] ;  /* 0x010000000f0e7b82 */ /* 0x000f220000000a00 */
[----:B------:R-:W5:Y:S01]  /*6cd0*/  LDCU.64 UR4, c[0x4][0x10] ;  /* 0x01000200ff0477ac */ /* 0x000f620008000a00 */
[----:B-1----:R-:W-:Y:S01]  /*6ce0*/  MOV R5, UR9 ;  /* 0x0000000900057c02 */ /* 0x002fe20008000f00 */
[----:B------:R-:W-:Y:S01]  /*6cf0*/  IMAD.U32 R4, RZ, RZ, UR8 ;  /* 0x00000008ff047e24 */ /* 0x000fe2000f8e00ff */
[----:B--2---:R-:W-:Y:S01]  /*6d00*/  MOV R7, UR7 ;  /* 0x0000000700077c02 */ /* 0x004fe20008000f00 */
[----:B------:R-:W-:Y:S01]  /*6d10*/  IMAD.U32 R6, RZ, RZ, UR6 ;  /* 0x00000006ff067e24 */ /* 0x000fe2000f8e00ff */
[----:B-----5:R-:W-:Y:S01]  /*6d20*/  MOV R11, UR5 ;  /* 0x00000005000b7c02 */ /* 0x020fe20008000f00 */
[----:B------:R-:W-:Y:S02]  /*6d30*/  IMAD.U32 R10, RZ, RZ, UR4 ;  /* 0x00000004ff0a7e24 */ /* 0x000fe4000f8e00ff */
[----:B------:R-:W-:Y:S07]  /*6d40*/  LEPC R20, `(.L_x_121) ;  /* 0x000000001014794e */ /* 0x000fee0000000000 */
[----:B---34-:R-:W-:Y:S05]  /*6d50*/  CALL.ABS.NOINC R14 ;  /* 0x000000000e007343 */ /* 0x018fea0003c00000 */
.L_x_121:
[----:B------:R-:W-:Y:S01]  /*6d60*/  IMAD.U32 R42, R45, 0x10000, RZ ;  /* 0x000100002d2a7824 */ /* 0x000fe200078e00ff */
[----:B------:R-:W-:Y:S01]  /*6d70*/  ISETP.NE.AND P6, PT, R2, RZ, PT ;  /* 0x000000ff0200720c */ /* 0x000fe20003fc5270 */
[----:B------:R-:W-:Y:S05]  /*6d80*/  WARPSYNC.ALL ;  /* 0x0000000000007948 */ /* 0x000fea0003800000 */
[----:B------:R-:W-:Y:S01]  /*6d90*/  R2UR UR4, R39 ;  /* 0x00000000270472ca */ /* 0x000fe200000e0000 */
[----:B------:R-:W-:Y:S01]  /*6da0*/  BSSY.RECONVERGENT B0, `(.L_x_122) ;  /* 0x00000a4000007945 */ /* 0x000fe20003800200 */
[C---:B------:R-:W-:Y:S02]  /*6db0*/  SHF.L.U32 R2, R44.reuse, 0x10, RZ ;  /* 0x000000102c027819 */ /* 0x040fe400000006ff */
[C---:B------:R-:W-:Y:S02]  /*6dc0*/  PRMT R3, R44.reuse, 0x8880, RZ ;  /* 0x000088802c037816 */ /* 0x040fe400000000ff */
[----:B------:R-:W-:Y:S02]  /*6dd0*/  SHF.L.U32 R41, R44, 0x8, RZ ;  /* 0x000000082c297819 */ /* 0x000fe400000006ff */
[----:B------:R-:W-:Y:S02]  /*6de0*/  LOP3.LUT P5, RZ, R75, 0x80, RZ, 0xc0, !PT ;  /* 0x000000804bff7812 */ /* 0x000fe400078ac0ff */
[----:B------:R-:W-:Y:S03]  /*6df0*/  ISETP.NE.AND P0, PT, R87, RZ, PT ;  /* 0x000000ff5700720c */ /* 0x000fe60003f05270 */
[----:B-1----:R-:W1:Y:S02]  /*6e00*/  LDTM.x32 R4, tmem[UR4] ;  /* 0x00000004000479ee */ /* 0x002e6400082c0000 */
[C---:B-1----:R-:W-:Y:S01]  /*6e10*/  IMAD R0, R38.reuse, R4, RZ ;  /* 0x0000000426007224 */ /* 0x042fe200078e02ff */
[----:B------:R-:W-:Y:S01]  /*6e20*/  SHF.R.S32.HI R4, RZ, 0x18, R2 ;  /* 0x00000018ff047819 */ /* 0x000fe20000011402 */
[C---:B------:R-:W-:Y:S01]  /*6e30*/  IMAD R2, R38.reuse, R5, RZ ;  /* 0x0000000526027224 */ /* 0x040fe200078e02ff */
[----:B------:R-:W-:Y:S01]  /*6e40*/  SHF.R.S32.HI R5, RZ, 0x18, R41 ;  /* 0x00000018ff057819 */ /* 0x000fe20000011429 */
[----:B------:R-:W-:Y:S01]  /*6e50*/  IMAD R0, R3, R40, R0 ;  /* 0x0000002803007224 */ /* 0x000fe200078e0200 */
[----:B------:R-:W-:Y:S01]  /*6e60*/  PRMT R41, R45, 0x8880, RZ ;  /* 0x000088802d297816 */ /* 0x000fe200000000ff */
[----:B------:R-:W-:Y:S02]  /*6e70*/  IMAD R3, R38, R6, RZ ;  /* 0x0000000626037224 */ /* 0x000fe400078e02ff */
[-C--:B------:R-:W-:Y:S01]  /*6e80*/  IMAD R2, R4, R40.reuse, R2 ;  /* 0x0000002804027224 */ /* 0x080fe200078e0202 */
[----:B------:R-:W-:Y:S01]  /*6e90*/  SHF.R.S32.HI R4, RZ, 0x18, R44 ;  /* 0x00000018ff047819 */ /* 0x000fe2000001142c */
[C---:B------:R-:W-:Y:S02]  /*6ea0*/  IMAD R7, R38.reuse, R7, RZ ;  /* 0x0000000726077224 */ /* 0x040fe400078e02ff */
[-C--:B------:R-:W-:Y:S02]  /*6eb0*/  IMAD R3, R5, R40.reuse, R3 ;  /* 0x0000002805037224 */ /* 0x080fe400078e0203 */
[----:B------:R-:W-:Y:S02]  /*6ec0*/  IMAD R5, R38, R9, RZ ;  /* 0x0000000926057224 */ /* 0x000fe400078e02ff */
[----:B------:R-:W-:Y:S02]  /*6ed0*/  IMAD R7, R4, R40, R7 ;  /* 0x0000002804077224 */ /* 0x000fe400078e0207 */
[C---:B------:R-:W-:Y:S02]  /*6ee0*/  IMAD R9, R38.reuse, R13, RZ ;  /* 0x0000000d26097224 */ /* 0x040fe400078e02ff */
[C---:B------:R-:W-:Y:S01]  /*6ef0*/  IMAD R4, R38.reuse, R8, RZ ;  /* 0x0000000826047224 */ /* 0x040fe200078e02ff */
[----:B------:R-:W-:Y:S01]  /*6f00*/  I2IP.S8.S32.SAT R52, R7, R3, RZ ;  /* 0x0000000307347239 */ /* 0x000fe200000014ff */
[C---:B------:R-:W-:Y:S01]  /*6f10*/  IMAD R13, R38.reuse, R17, RZ ;  /* 0x00000011260d7224 */ /* 0x040fe200078e02ff */
[----:B------:R-:W-:Y:S01]  /*6f20*/  SHF.R.S32.HI R7, RZ, 0x18, R45 ;  /* 0x00000018ff077819 */ /* 0x000fe2000001142d */
[----:B------:R-:W-:Y:S01]  /*6f30*/  IMAD R8, R38, R12, RZ ;  /* 0x0000000c26087224 */ /* 0x000fe200078e02ff */
[----:B------:R-:W-:Y:S01]  /*6f40*/  I2IP.S8.S32.SAT R52, R2, R0, R52 ;  /* 0x0000000002347239 */ /* 0x000fe20000001434 */
[----:B------:R-:W-:Y:S01]  /*6f50*/  IMAD R17, R38, R21, RZ ;  /* 0x0000001526117224 */ /* 0x000fe200078e02ff */
[----:B------:R-:W-:Y:S01]  /*6f60*/  SHF.L.U32 R0, R46, 0x8, RZ ;  /* 0x000000082e007819 */ /* 0x000fe200000006ff */
[C---:B------:R-:W-:Y:S01]  /*6f70*/  IMAD R12, R38.reuse, R16, RZ ;  /* 0x00000010260c7224 */ /* 0x040fe200078e02ff */
[----:B------:R-:W-:Y:S01]  /*6f80*/  SHF.R.S32.HI R2, RZ, 0x18, R46 ;  /* 0x00000018ff027819 */ /* 0x000fe2000001142e */
[C---:B------:R-:W-:Y:S01]  /*6f90*/  IMAD R21, R38.reuse, R25, RZ ;  /* 0x0000001926157224 */ /* 0x040fe200078e02ff */
[----:B------:R-:W-:Y:S01]  /*6fa0*/  SHF.R.S32.HI R0, RZ, 0x18, R0 ;  /* 0x00000018ff007819 */ /* 0x000fe20000011400 */
[C---:B------:R-:W-:Y:S02]  /*6fb0*/  IMAD R16, R38.reuse, R20, RZ ;  /* 0x0000001426107224 */ /* 0x040fe400078e02ff */
[C---:B------:R-:W-:Y:S02]  /*6fc0*/  IMAD R25, R38.reuse, R29, RZ ;  /* 0x0000001d26197224 */ /* 0x040fe400078e02ff */
[C---:B------:R-:W-:Y:S02]  /*6fd0*/  IMAD R20, R38.reuse, R24, RZ ;  /* 0x0000001826147224 */ /* 0x040fe400078e02ff */
[C---:B------:R-:W-:Y:S01]  /*6fe0*/  IMAD R29, R38.reuse, R33, RZ ;  /* 0x00000021261d7224 */ /* 0x040fe200078e02ff */
[----:B------:R-:W-:Y:S01]  /*6ff0*/  SHF.L.U32 R33, R45, 0x8, RZ ;  /* 0x000000082d217819 */ /* 0x000fe200000006ff */
[C---:B------:R-:W-:Y:S02]  /*7000*/  IMAD R24, R38.reuse, R28, RZ ;  /* 0x0000001c26187224 */ /* 0x040fe400078e02ff */
[C---:B------:R-:W-:Y:S01]  /*7010*/  IMAD R28, R38.reuse, R32, RZ ;  /* 0x00000020261c7224 */ /* 0x040fe200078e02ff */
[----:B------:R-:W-:Y:S01]  /*7020*/  SHF.R.S32.HI R32, RZ, 0x18, R42 ;  /* 0x00000018ff207819 */ /* 0x000fe2000001142a */
[----:B------:R-:W-:Y:S01]  /*7030*/  IMAD R4, R41, R40, R4 ;  /* 0x0000002829047224 */ /* 0x000fe200078e0204 */
[----:B------:R-:W-:Y:S01]  /*7040*/  SHF.R.S32.HI R3, RZ, 0x18, R33 ;  /* 0x00000018ff037819 */ /* 0x000fe20000011421 */
[----:B------:R-:W-:Y:S01]  /*7050*/  IMAD R6, R38, R10, RZ ;  /* 0x0000000a26067224 */ /* 0x000fe200078e02ff */
[----:B------:R-:W-:Y:S01]  /*7060*/  PRMT R33, R46, 0x8880, RZ ;  /* 0x000088802e217816 */ /* 0x000fe200000000ff */
[-C--:B------:R-:W-:Y:S01]  /*7070*/  IMAD R5, R32, R40.reuse, R5 ;  /* 0x0000002820057224 */ /* 0x080fe200078e0205 */
[----:B------:R-:W-:Y:S01]  /*7080*/  SHF.L.U32 R32, R46, 0x10, RZ ;  /* 0x000000102e207819 */ /* 0x000fe200000006ff */
[C---:B------:R-:W-:Y:S02]  /*7090*/  IMAD R11, R38.reuse, R11, RZ ;  /* 0x0000000b260b7224 */ /* 0x040fe400078e02ff */
[-C--:B------:R-:W-:Y:S02]  /*70a0*/  IMAD R6, R3, R40.reuse, R6 ;  /* 0x0000002803067224 */ /* 0x080fe400078e0206 */
[----:B------:R-:W-:Y:S01]  /*70b0*/  IMAD R11, R7, R40, R11 ;  /* 0x00000028070b7224 */ /* 0x000fe200078e020b */
[----:B------:R-:W-:Y:S01]  /*70c0*/  SHF.R.S32.HI R7, RZ, 0x18, R32 ;  /* 0x00000018ff077819 */ /* 0x000fe20000011420 */
[----:B------:R-:W-:Y:S02]  /*70d0*/  IMAD.MOV.U32 R3, RZ, RZ, R33 ;  /* 0x000000ffff037224 */ /* 0x000fe400078e0021 */
[----:B------:R-:W-:Y:S01]  /*70e0*/  IMAD R10, R38, R14, RZ ;  /* 0x0000000e260a7224 */ /* 0x000fe200078e02ff */
[----:B------:R-:W-:Y:S01]  /*70f0*/  I2IP.S8.S32.SAT R11, R11, R6, RZ ;  /* 0x000000060b0b7239 */ /* 0x000fe200000014ff */
[-C--:B------:R-:W-:Y:S01]  /*7100*/  IMAD R8, R3, R40.reuse, R8 ;  /* 0x0000002803087224 */ /* 0x080fe200078e0208 */
[----:B------:R-:W-:Y:S01]  /*7110*/  SHF.L.U32 R3, R47, 0x10, RZ ;  /* 0x000000102f037819 */ /* 0x000fe200000006ff */
[-C--:B------:R-:W-:Y:S01]  /*7120*/  IMAD R9, R7, R40.reuse, R9 ;  /* 0x0000002807097224 */ /* 0x080fe200078e0209 */
[C---:B------:R-:W-:Y:S01]  /*7130*/  PRMT R7, R47.reuse, 0x8880, RZ ;  /* 0x000088802f077816 */ /* 0x040fe200000000ff */
[----:B------:R-:W-:Y:S01]  /*7140*/  IMAD R10, R0, R40, R10 ;  /* 0x00000028000a7224 */ /* 0x000fe200078e020a */
[----:B------:R-:W-:Y:S01]  /*7150*/  SHF.R.S32.HI R3, RZ, 0x18, R3 ;  /* 0x00000018ff037819 */ /* 0x000fe20000011403 */
[----:B------:R-:W-:Y:S01]  /*7160*/  IMAD R15, R38, R15, RZ ;  /* 0x0000000f260f7224 */ /* 0x000fe200078e02ff */
[----:B------:R-:W-:Y:S01]  /*7170*/  MOV R0, R7 ;  /* 0x0000000700007202 */ /* 0x000fe20000000f00 */
[----:B------:R-:W-:Y:S01]  /*7180*/  IMAD.SHL.U32 R6, R47, 0x100, RZ ;  /* 0x000001002f067824 */ /* 0x000fe200078e00ff */
[----:B------:R-:W-:Y:S01]  /*7190*/  I2IP.S8.S32.SAT R53, R5, R4, R11 ;  /* 0x0000000405357239 */ /* 0x000fe2000000140b */
[-C--:B------:R-:W-:Y:S01]  /*71a0*/  IMAD R15, R2, R40.reuse, R15 ;  /* 0x00000028020f7224 */ /* 0x080fe200078e020f */
[----:B------:R-:W-:Y:S01]  /*71b0*/  SHF.R.S32.HI R2, RZ, 0x18, R47 ;  /* 0x00000018ff027819 */ /* 0x000fe2000001142f */
[----:B------:R-:W-:Y:S01]  /*71c0*/  IMAD R12, R0, R40, R12 ;  /* 0x00000028000c7224 */ /* 0x000fe200078e020c */
[----:B------:R-:W-:Y:S01]  /*71d0*/  SHF.R.S32.HI R6, RZ, 0x18, R6 ;  /* 0x00000018ff067819 */ /* 0x000fe20000011406 */
[----:B------:R-:W-:Y:S01]  /*71e0*/  IMAD R14, R38, R18, RZ ;  /* 0x00000012260e7224 */ /* 0x000fe200078e02ff */
[----:B---3--:R-:W-:Y:S01]  /*71f0*/  PRMT R0, R48, 0x8880, RZ ;  /* 0x0000888030007816 */ /* 0x008fe200000000ff */
[-C--:B------:R-:W-:Y:S01]  /*7200*/  IMAD R13, R3, R40.reuse, R13 ;  /* 0x00000028030d7224 */ /* 0x080fe200078e020d */
[C---:B------:R-:W-:Y:S01]  /*7210*/  SHF.L.U32 R4, R49.reuse, 0x10, RZ ;  /* 0x0000001031047819 */ /* 0x040fe200000006ff */
[----:B------:R-:W-:Y:S01]  /*7220*/  IMAD R19, R38, R19, RZ ;  /* 0x0000001326137224 */ /* 0x000fe200078e02ff */
[C---:B------:R-:W-:Y:S01]  /*7230*/  PRMT R3, R49.reuse, 0x8880, RZ ;  /* 0x0000888031037816 */ /* 0x040fe200000000ff */
[-C--:B------:R-:W-:Y:S01]  /*7240*/  IMAD R14, R6, R40.reuse, R14 ;  /* 0x00000028060e7224 */ /* 0x080fe200078e020e */
[----:B------:R-:W-:Y:S01]  /*7250*/  SHF.L.U32 R5, R49, 0x8, RZ ;  /* 0x0000000831057819 */ /* 0x000fe200000006ff */
[-C--:B------:R-:W-:Y:S01]  /*7260*/  IMAD R19, R2, R40.reuse, R19 ;  /* 0x0000002802137224 */ /* 0x080fe200078e0213 */
[----:B------:R-:W-:Y:S01]  /*7270*/  SHF.L.U32 R2, R48, 0x10, RZ ;  /* 0x0000001030027819 */ /* 0x000fe200000006ff */
[----:B------:R-:W-:Y:S01]  /*7280*/  IMAD R16, R0, R40, R16 ;  /* 0x0000002800107224 */ /* 0x000fe200078e0210 */
[----:B------:R-:W-:Y:S01]  /*7290*/  SHF.R.S32.HI R4, RZ, 0x18, R4 ;  /* 0x00000018ff047819 */ /* 0x000fe20000011404 */
[----:B------:R-:W-:Y:S01]  /*72a0*/  IMAD.SHL.U32 R0, R48, 0x100, RZ ;  /* 0x0000010030007824 */ /* 0x000fe200078e00ff */
[----:B------:R-:W-:Y:S01]  /*72b0*/  SHF.R.S32.HI R2, RZ, 0x18, R2 ;  /* 0x00000018ff027819 */ /* 0x000fe20000011402 */
[C---:B------:R-:W-:Y:S01]  /*72c0*/  IMAD R18, R38.reuse, R22, RZ ;  /* 0x0000001626127224 */ /* 0x040fe200078e02ff */
[----:B------:R-:W-:Y:S01]  /*72d0*/  I2IP.S8.S32.SAT R10, R15, R10, RZ ;  /* 0x0000000a0f0a7239 */ /* 0x000fe200000014ff */
[----:B------:R-:W-:Y:S01]  /*72e0*/  IMAD R23, R38, R23, RZ ;  /* 0x0000001726177224 */ /* 0x000fe200078e02ff */
[----:B------:R-:W-:Y:S01]  /*72f0*/  SHF.R.S32.HI R0, RZ, 0x18, R0 ;  /* 0x00000018ff007819 */ /* 0x000fe20000011400 */
[----:B------:R-:W-:Y:S01]  /*7300*/  IMAD R17, R2, R40, R17 ;  /* 0x0000002802117224 */ /* 0x000fe200078e0211 */
[----:B------:R-:W-:Y:S01]  /*7310*/  SHF.R.S32.HI R2, RZ, 0x18, R48 ;  /* 0x00000018ff027819 */ /* 0x000fe20000011430 */
[----:B------:R-:W-:Y:S01]  /*7320*/  IMAD R22, R38, R26, RZ ;  /* 0x0000001a26167224 */ /* 0x000fe200078e02ff */
[----:B------:R-:W-:Y:S01]  /*7330*/  I2IP.S8.S32.SAT R14, R19, R14, RZ ;  /* 0x0000000e130e7239 */ /* 0x000fe200000014ff */
[-C--:B------:R-:W-:Y:S01]  /*7340*/  IMAD R18, R0, R40.reuse, R18 ;  /* 0x0000002800127224 */ /* 0x080fe200078e0212 */
[----:B------:R-:W-:Y:S01]  /*7350*/  SHF.R.S32.HI R0, RZ, 0x18, R5 ;  /* 0x00000018ff007819 */ /* 0x000fe20000011405 */
[-C--:B------:R-:W-:Y:S01]  /*7360*/  IMAD R23, R2, R40.reuse, R23 ;  /* 0x0000002802177224 */ /* 0x080fe200078e0217 */
[----:B------:R-:W-:Y:S01]  /*7370*/  SHF.R.S32.HI R2, RZ, 0x18, R49 ;  /* 0x00000018ff027819 */ /* 0x000fe20000011431 */
[-C--:B------:R-:W-:Y:S01]  /*7380*/  IMAD R20, R3, R40.reuse, R20 ;  /* 0x0000002803147224 */ /* 0x080fe200078e0214 */
[----:B------:R-:W-:Y:S01]  /*7390*/  SHF.L.U32 R3, R50, 0x8, RZ ;  /* 0x0000000832037819 */ /* 0x000fe200000006ff */
[----:B------:R-:W-:Y:S01]  /*73a0*/  IMAD R21, R4, R40, R21 ;  /* 0x0000002804157224 */ /* 0x000fe200078e0215 */
[----:B------:R-:W-:Y:S01]  /*73b0*/  SHF.R.S32.HI R5, RZ, 0x18, R51 ;  /* 0x00000018ff057819 */ /* 0x000fe20000011433 */
[----:B------:R-:W-:Y:S01]  /*73c0*/  IMAD R27, R38, R27, RZ ;  /* 0x0000001b261b7224 */ /* 0x000fe200078e02ff */
[----:B------:R-:W-:Y:S01]  /*73d0*/  SHF.R.S32.HI R3, RZ, 0x18, R3 ;  /* 0x00000018ff037819 */ /* 0x000fe20000011403 */
[----:B------:R-:W-:Y:S01]  /*73e0*/  IMAD.U32 R4, R50, 0x10000, RZ ;  /* 0x0001000032047824 */ /* 0x000fe200078e00ff */
[----:B------:R-:W-:Y:S01]  /*73f0*/  I2IP.S8.S32.SAT R18, R23, R18, RZ ;  /* 0x0000001217127239 */ /* 0x000fe200000014ff */
[-C--:B------:R-:W-:Y:S01]  /*7400*/  IMAD R22, R0, R40.reuse, R22 ;  /* 0x0000002800167224 */ /* 0x080fe200078e0216 */
[----:B------:R-:W-:Y:S01]  /*7410*/  PRMT R0, R50, 0x8880, RZ ;  /* 0x0000888032007816 */ /* 0x000fe200000000ff */
[----:B------:R-:W-:Y:S01]  /*7420*/  IMAD R27, R2, R40, R27 ;  /* 0x00000028021b7224 */ /* 0x000fe200078e021b */
[----:B------:R-:W-:Y:S01]  /*7430*/  SHF.R.S32.HI R2, RZ, 0x18, R4 ;  /* 0x00000018ff027819 */ /* 0x000fe20000011404 */
[----:B------:R-:W-:Y:S01]  /*7440*/  IMAD R26, R38, R30, RZ ;  /* 0x0000001e261a7224 */ /* 0x000fe200078e02ff */
[----:B------:R-:W-:Y:S01]  /*7450*/  I2IP.S8.S32.SAT R54, R9, R8, R10 ;  /* 0x0000000809367239 */ /* 0x000fe2000000140a */
[-C--:B------:R-:W-:Y:S01]  /*7460*/  IMAD R24, R0, R40.reuse, R24 ;  /* 0x0000002800187224 */ /* 0x080fe200078e0218 */
[----:B------:R-:W-:Y:S01]  /*7470*/  SHF.R.S32.HI R0, RZ, 0x18, R50 ;  /* 0x00000018ff007819 */ /* 0x000fe20000011432 */
[-C--:B------:R-:W-:Y:S01]  /*7480*/  IMAD R25, R2, R40.reuse, R25 ;  /* 0x0000002802197224 */ /* 0x080fe200078e0219 */
[----:B------:R-:W-:Y:S01]  /*7490*/  PRMT R2, R51, 0x8880, RZ ;  /* 0x0000888033027816 */ /* 0x000fe200000000ff */
[----:B------:R-:W-:Y:S01]  /*74a0*/  IMAD R26, R3, R40, R26 ;  /* 0x00000028031a7224 */ /* 0x000fe200078e021a */
[----:B------:R-:W-:Y:S01]  /*74b0*/  SHF.L.U32 R3, R51, 0x10, RZ ;  /* 0x0000001033037819 */ /* 0x000fe200000006ff */
[----:B------:R-:W-:Y:S01]  /*74c0*/  IMAD R31, R38, R31, RZ ;  /* 0x0000001f261f7224 */ /* 0x000fe200078e02ff */
[----:B------:R-:W-:Y:S01]  /*74d0*/  I2IP.S8.S32.SAT R55, R13, R12, R14 ;  /* 0x0000000c0d377239 */ /* 0x000fe2000000140e */
[----:B------:R-:W-:Y:S01]  /*74e0*/  IMAD.SHL.U32 R4, R51, 0x100, RZ ;  /* 0x0000010033047824 */ /* 0x000fe200078e00ff */
[----:B------:R-:W-:Y:S01]  /*74f0*/  SHF.R.S32.HI R3, RZ, 0x18, R3 ;  /* 0x00000018ff037819 */ /* 0x000fe20000011403 */
[-C--:B------:R-:W-:Y:S02]  /*7500*/  IMAD R31, R0, R40.reuse, R31 ;  /* 0x00000028001f7224 */ /* 0x080fe400078e021f */
[----:B------:R-:W-:Y:S01]  /*7510*/  HFMA2 R0, -RZ, RZ, 0, 9.5367431640625e-07 ;  /* 0x00000010ff007431 */ /* 0x000fe200000001ff */
[----:B------:R1:W-:Y:S01]  /*7520*/  STS.128 [R74+UR44+0x2200], R52 ;  /* 0x002200344a007988 */ /* 0x0003e20008000c2c */
[----:B------:R-:W-:Y:S01]  /*7530*/  SHF.R.S32.HI R4, RZ, 0x18, R4 ;  /* 0x00000018ff047819 */ /* 0x000fe20000011404 */
[----:B------:R-:W-:Y:S01]  /*7540*/  IMAD R28, R2, R40, R28 ;  /* 0x00000028021c7224 */ /* 0x000fe200078e021c */
[----:B------:R-:W-:Y:S01]  /*7550*/  I2IP.S8.S32.SAT R16, R17, R16, R18 ;  /* 0x0000001011107239 */ /* 0x000fe20000001412 */
[C---:B------:R-:W-:Y:S01]  /*7560*/  IMAD R30, R38.reuse, R34, RZ ;  /* 0x00000022261e7224 */ /* 0x040fe200078e02ff */
[----:B------:R-:W-:Y:S01]  /*7570*/  I2IP.S8.S32.SAT R22, R27, R22, RZ ;  /* 0x000000161b167239 */ /* 0x000fe200000014ff */
[----:B------:R-:W-:Y:S01]  /*7580*/  IMAD R29, R3, R40, R29 ;  /* 0x00000028031d7224 */ /* 0x000fe200078e021d */
[----:B------:R-:W-:Y:S01]  /*7590*/  I2IP.S8.S32.SAT R18, R31, R26, RZ ;  /* 0x0000001a1f127239 */ /* 0x000fe200000014ff */
[----:B------:R-:W-:Y:S01]  /*75a0*/  IMAD R35, R38, R35, RZ ;  /* 0x0000002326237224 */ /* 0x000fe200078e02ff */
[----:B------:R-:W-:Y:S01]  /*75b0*/  IADD3 R2, PT, PT, R74, UR44, RZ ;  /* 0x0000002c4a027c10 */ /* 0x000fe2000fffe0ff */
[-C--:B------:R-:W-:Y:S01]  /*75c0*/  IMAD R30, R4, R40.reuse, R30 ;  /* 0x00000028041e7224 */ /* 0x080fe200078e021e */
[----:B------:R-:W-:Y:S01]  /*75d0*/  SEL R0, R0, 0xfffffff0, !P5 ;  /* 0xfffffff000007807 */ /* 0x000fe20006800000 */
[----:B------:R-:W-:Y:S01]  /*75e0*/  IMAD R35, R5, R40, R35 ;  /* 0x0000002805237224 */ /* 0x000fe200078e0223 */
[----:B------:R-:W-:Y:S02]  /*75f0*/  I2IP.S8.S32.SAT R17, R21, R20, R22 ;  /* 0x0000001415117239 */ /* 0x000fe40000001416 */
[----:B------:R-:W-:Y:S02]  /*7600*/  I2IP.S8.S32.SAT R18, R25, R24, R18 ;  /* 0x0000001819127239 */ /* 0x000fe40000001412 */
[----:B------:R-:W-:Y:S02]  /*7610*/  I2IP.S8.S32.SAT R19, R35, R30, RZ ;  /* 0x0000001e23137239 */ /* 0x000fe400000014ff */
[----:B------:R-:W-:Y:S02]  /*7620*/  IADD3 R88, PT, PT, R2, R0, RZ ;  /* 0x0000000002587210 */ /* 0x000fe40007ffe0ff */
[----:B------:R-:W-:Y:S02]  /*7630*/  I2IP.S8.S32.SAT R19, R29, R28, R19 ;  /* 0x0000001c1d137239 */ /* 0x000fe40000001413 */
[----:B------:R-:W-:Y:S02]  /*7640*/  LEA R3, R83, UR44, 0x3 ;  /* 0x0000002c53037c11 */ /* 0x000fe4000f8e18ff */
[----:B------:R-:W-:Y:S01]  /*7650*/  @P6 SHF.L.U32 R4, R82, 0x1f, RZ ;  /* 0x0000001f52046819 */ /* 0x000fe200000006ff */
[----:B------:R1:W-:Y:S01]  /*7660*/  STS.128 [R88+0x2200], R16 ;  /* 0x0022001058007388 */ /* 0x0003e20000000c00 */
[----:B------:R-:W-:Y:S01]  /*7670*/  @!PT LDS RZ, [RZ] ;  /* 0x00000000fffff984 */ /* 0x000fe20000000800 */
[----:B------:R-:W-:Y:S01]  /*7680*/  @!PT LDS RZ, [RZ] ;  /* 0x00000000fffff984 */ /* 0x000fe20000000800 */
[----:B------:R-:W-:Y:S01]  /*7690*/  @!PT LDS RZ, [RZ] ;  /* 0x00000000fffff984 */ /* 0x000fe20000000800 */
[----:B------:R-:W-:Y:S01]  /*76a0*/  @!PT LDS RZ, [RZ] ;  /* 0x00000000fffff984 */ /* 0x000fe20000000800 */
[----:B------:R2:W-:Y:S07]  /*76b0*/  MEMBAR.ALL.CTA ;  /* 0x0000000000007992 */ /* 0x0005ee0000008000 */
[----:B--2---:R-:W2:Y:S02]  /*76c0*/  FENCE.VIEW.ASYNC.S ;  /* 0x00000000000073c6 */ /* 0x004ea40000000000 */
[----:B--2---:R-:W-:Y:S06]  /*76d0*/  BAR.SYNC.DEFER_BLOCKING 0x1, 0x80 ;  /* 0x0042000000007b1d */ /* 0x004fec0000010000 */
[----:B------:R-:W-:Y:S05]  /*76e0*/  @P0 BRA `(.L_x_123) ;  /* 0x00000000003c0947 */ /* 0x000fea0003800000 */
[----:B------:R-:W2:Y:S01]  /*76f0*/  LDCU.64 UR6, c[0x0][0x348] ;  /* 0x00006900ff0677ac */ /* 0x000ea20008000a00 */
[----:B------:R-:W-:Y:S01]  /*7700*/  UIADD3 UR4, UPT, UPT, UR44, 0x2200, URZ ;  /* 0x000022002c047890 */ /* 0x000fe2000fffe0ff */
[----:B------:R-:W-:Y:S01]  /*7710*/  UMOV UR51, UR36 ;  /* 0x0000002400337c82 */ /* 0x000fe20008000000 */
[----:B------:R-:W-:Y:S02]  /*7720*/  UIADD3 UR9, UPT, UPT, UR49, 0x40, URZ ;  /* 0x0000004031097890 */ /* 0x000fe4000fffe0ff */
[----:B------:R-:W-:Y:S02]  /*7730*/  UIADD3 UR8, UPT, UPT, UR44, 0x2a00, URZ ;  /* 0x00002a002c087890 */ /* 0x000fe4000fffe0ff */
[----:B------:R-:W-:Y:S01]  /*7740*/  MOV R86, UR4 ;  /* 0x0000000400567c02 */ /* 0x000fe20008000f00 */
[----:B------:R-:W-:Y:S01]  /*7750*/  UMOV UR10, UR50 ;  /* 0x00000032000a7c82 */ /* 0x000fe20008000000 */
[----:B------:R-:W-:Y:S02]  /*7760*/  UMOV UR11, UR36 ;  /* 0x00000024000b7c82 */ /* 0x000fe40008000000 */
[----:B------:R-:W-:Y:S01]  /*7770*/  R2UR UR48, R86 ;  /* 0x00000000563072ca */ /* 0x000fe200000e0000 */
[----:B--2---:R-:W-:Y:S04]  /*7780*/  UIADD3 UR4, UP0, UPT, UR6, 0x680, URZ ;  /* 0x0000068006047890 */ /* 0x004fe8000ff1e0ff */
[----:B------:R-:W-:Y:S09]  /*7790*/  UIADD3.X UR5, UPT, UPT, URZ, UR7, URZ, UP0, !UPT ;  /* 0x00000007ff057290 */ /* 0x000ff200087fe4ff */
[----:B------:R2:W-:Y:S01]  /*77a0*/  UTMASTG.3D [UR48], [UR4] ;  /* 0x00000030040073b5 */ /* 0x0005e20008010000 */
[----:B------:R2:W-:Y:S01]  /*77b0*/  UTMASTG.3D [UR8], [UR4] ;  /* 0x00000008040073b5 */ /* 0x0005e20008010000 */
[----:B------:R0:W-:Y:S01]  /*77c0*/  UTMACMDFLUSH ;  /* 0x00000000000079b7 */ /* 0x0001e20000000000 */
[----:B--2---:R-:W-:Y:S04]  /*77d0*/  DEPBAR.LE SB0, 0x1 ;  /* 0x000080400000791a */ /* 0x004fe80000000000 */
.L_x_123:
[----:B------:R-:W-:Y:S05]  /*77e0*/  BSYNC.RECONVERGENT B0 ;  /* 0x0000000000007941 */ /* 0x000fea0003800200 */
.L_x_122:
[----:B------:R-:W-:Y:S06]  /*77f0*/  BAR.SYNC.DEFER_BLOCKING 0x1, 0x80 ;  /* 0x0042000000007b1d */ /* 0x000fec0000010000 */
[----:B------:R-:W2:Y:S01]  /*7800*/  @P6 SYNCS.PHASECHK.TRANS64.TRYWAIT P0, [R3+URZ+0xd0], R4 ;  /* 0x0000d004030065a7 */ /* 0x000ea200080011ff */
[----:B------:R-:W-:Y:S01]  /*7810*/  BSSY B1, `(.L_x_124) ;  /* 0x000001f000017945 */ /* 0x000fe20003800000 */
[----:B--2---:R-:W-:Y:S03]  /*7820*/  @P6 SEL R43, RZ, 0x1, !P0 ;  /* 0x00000001ff2b6807 */ /* 0x004fe60004000000 */
[----:B------:R-:W-:Y:S05]  /*7830*/  @!P6 BRA `(.L_x_125) ;  /* 0x000000000070e947 */ /* 0x000fea0003800000 */
[----:B------:R-:W-:Y:S01]  /*7840*/  ISETP.NE.AND P1, PT, R56, RZ, PT ;  /* 0x000000ff3800720c */ /* 0x000fe20003f25270 */
[----:B------:R-:W-:Y:S01]  /*7850*/  BSSY B0, `(.L_x_126) ;  /* 0x0000008000007945 */ /* 0x000fe20003800000 */
[----:B------:R-:W-:Y:S11]  /*7860*/  ISETP.NE.AND P0, PT, R43, RZ, PT ;  /* 0x000000ff2b00720c */ /* 0x000ff60003f05270 */
[----:B------:R-:W-:Y:S04]  /*7870*/  @P1 IMAD R2, R83, 0x1000, R2 ;  /* 0x0000100053021824 */ /* 0x000fe800078e0202 */
[----:B------:R-:W-:Y:S01]  /*7880*/  @P1 IMAD.IADD R4, R0, 0x1, R2 ;  /* 0x0000000100041824 */ /* 0x000fe200078e0202 */
[----:B------:R-:W-:Y:S06]  /*7890*/  @P0 BRA `(.L_x_127) ;  /* 0x00000000000c0947 */ /* 0x000fec0003800000 */
[----:B------:R-:W-:Y:S04]  /*78a0*/  SHF.L.U32 R0, R82, 0x1f, RZ ;  /* 0x0000001f52007819 */ /* 0x000fe800000006ff */
[----:B------:R-:W2:Y:S02]  /*78b0*/  SYNCS.PHASECHK.TRANS64.TRYWAIT P0, [R3+URZ+0xd0], R0 ;  /* 0x0000d000030075a7 */ /* 0x000ea400080011ff */
[----:B--2---:R-:W-:Y:S05]  /*78c0*/  @!P0 BRA `(.L_x_128) ;  /* 0x0000001c00048947 */ /* 0x004fea0003800000 */
.L_x_127:
[----:B------:R-:W-:Y:S05]  /*78d0*/  BSYNC B0 ;  /* 0x0000000000007941 */ /* 0x000fea0003800000 */
.L_x_126:
[----:B------:R-:W-:Y:S01]  /*78e0*/  ISETP.NE.AND P0, PT, R56, RZ, PT ;  /* 0x000000ff3800720c */ /* 0x000fe20003f05270 */
[----:B--2---:R-:W-:Y:S02]  /*78f0*/  VIADD R3, R3, 0xe0 ;  /* 0x000000e003037836 */ /* 0x004fe40000000000 */
[----:B------:R-:W-:Y:S02]  /*7900*/  IMAD.U32 R0, RZ, RZ, UR46 ;  /* 0x0000002eff007e24 */ /* 0x000fe4000f8e00ff */
[----:B------:R-:W-:Y:S03]  /*7910*/  VIADD R83, R83, 0x1 ;  /* 0x0000000153537836 */ /* 0x000fe60000000000 */
[----:B------:R-:W-:Y:S05]  /*7920*/  PRMT R0, R0, 0x654, R3 ;  /* 0x0000065400007816 */ /* 0x000fea0000000003 */
[----:B------:R2:W3:Y:S04]  /*7930*/  @P0 LDS.128 R44, [R2+0x200] ;  /* 0x00020000022c0984 */ /* 0x0004e80000000c00 */
[----:B------:R2:W4:Y:S01]  /*7940*/  @P0 LDS.128 R48, [R4+0x200] ;  /* 0x0002000004300984 */ /* 0x0005220000000c00 */
[C---:B------:R-:W-:Y:S01]  /*7950*/  ISETP.NE.AND P0, PT, R83.reuse, 0x2, PT ;  /* 0x000000025300780c */ /* 0x040fe20003f05270 */
[----:B------:R-:W-:Y:S01]  /*7960*/  @!PT LDS RZ, [RZ] ;  /* 0x00000000fffff984 */ /* 0x000fe20000000800 */
[----:B------:R-:W-:Y:S01]  /*7970*/  @!PT LDS RZ, [RZ] ;  /* 0x00000000fffff984 */ /* 0x000fe20000000800 */
[----:B------:R-:W-:Y:S01]  /*7980*/  @!PT LDS RZ, [RZ] ;  /* 0x00000000fffff984 */ /* 0x000fe20000000800 */
[----:B------:R-:W-:Y:S01]  /*7990*/  @!PT LDS RZ, [RZ] ;  /* 0x00000000fffff984 */ /* 0x000fe20000000800 */
[----:B------:R5:W-:Y:S06]  /*79a0*/  MEMBAR.ALL.CTA ;  /* 0x0000000000007992 */ /* 0x000bec0000008000 */
[----:B-----5:R-:W5:Y:S01]  /*79b0*/  FENCE.VIEW.ASYNC.S ;  /* 0x00000000000073c6 */ /* 0x020f620000000000 */
[----:B------:R-:W-:Y:S01]  /*79c0*/  SEL R83, R83, RZ, P0 ;  /* 0x000000ff53537207 */ /* 0x000fe20000000000 */
[----:B-----5:R5:W-:Y:S02]  /*79d0*/  SYNCS.ARRIVE.TRANS64.RED.A1T0 RZ, [R0+URZ], RZ ;  /* 0x000000ff00ff79a7 */ /* 0x020be400081004ff */
[----:B-----5:R-:W-:Y:S04]  /*79e0*/  SEL R0, RZ, 0x1, P0 ;  /* 0x00000001ff007807 */ /* 0x020fe80000000000 */
[----:B--23--:R-:W-:Y:S02]  /*79f0*/  LOP3.LUT R82, R82, R0, RZ, 0x3c, !PT ;  /* 0x0000000052527212 */ /* 0x00cfe400078e3cff */
.L_x_125:
[----:B------:R-:W-:Y:S05]  /*7a00*/  BSYNC B1 ;  /* 0x0000000000017941 */ /* 0x000fea0003800000 */
.L_x_124:
[----:B------:R-:W-:Y:S05]  /*7a10*/  VIADD R0, R39, 0x20 ;  /* 0x0000002027007836 */ /* 0x000fea0000000000 */
[----:B------:R-:W-:Y:S04]  /*7a20*/  SHF.R.U32.HI R0, RZ, 0x15, R0 ;  /* 0x00000015ff007819 */ /* 0x000fe80000011600 */
[----:B------:R-:W-:Y:S11]  /*7a30*/  LOP3.LUT P0, RZ, R0, 0x3, R77, 0x48, !PT ;  /* 0x0000000300ff7812 */ /* 0x000ff6000780484d */
[----:B------:R-:W-:Y:S02]  /*7a40*/  @!UPT UIADD3 URZ, UPT, UPT, URZ, URZ, URZ ;  /* 0x000000fffffff290 */ /* 0x000fe4000fffe0ff */
[----:B------:R-:W-:Y:S05]  /*7a50*/  @!P0 BRA `(.L_x_129) ;  /* 0x0000000000408947 */ /* 0x000fea0003800000 */
[----:B------:R-:W2:Y:S01]  /*7a60*/  LDCU.64 UR8, c[0x4][0x70] ;  /* 0x01000e00ff0877ac */ /* 0x000ea20008000a00 */
[----:B------:R-:W-:Y:S01]  /*7a70*/  MOV R3, 0x0 ;  /* 0x0000000000037802 */ /* 0x000fe20000000f00 */
[----:B------:R-:W-:Y:S02]  /*7a80*/  HFMA2 R12, -RZ, RZ, 0, 5.9604644775390625e-08 ;  /* 0x00000001ff0c7431 */ /* 0x000fe400000001ff */
[----:B------:R-:W-:Y:S02]  /*7a90*/  IMAD.MOV.U32 R8, RZ, RZ, 0x192 ;  /* 0x00000192ff087424 */ /* 0x000fe400078e00ff */
[----:B------:R-:W-:Y:S01]  /*7aa0*/  IMAD.MOV.U32 R13, RZ, RZ, RZ ;  /* 0x000000ffff0d7224 */ /* 0x000fe200078e00ff */
[----:B------:R-:W3:Y:S01]  /*7ab0*/  LDCU.64 UR6, c[0x4][0x78] ;  /* 0x01000f00ff0677ac */ /* 0x000ee20008000a00 */
[----:B------:R-:W1:Y:S01]  /*7ac0*/  LDC.64 R2, c[0x4][R3] ;  /* 0x0100000003027b82 */ /* 0x000e620000000a00 */
[----:B------:R-:W5:Y:S01]  /*7ad0*/  LDCU.64 UR4, c[0x4][0x10] ;  /* 0x01000200ff0477ac */ /* 0x000f620008000a00 */
[----:B--2---:R-:W-:Y:S01]  /*7ae0*/  MOV R5, UR9 ;  /* 0x0000000900057c02 */ /* 0x004fe20008000f00 */
[----:B------:R-:W-:Y:S01]  /*7af0*/  IMAD.U32 R4, RZ, RZ, UR8 ;  /* 0x00000008ff047e24 */ /* 0x000fe2000f8e00ff */
[----:B---3--:R-:W-:Y:S01]  /*7b00*/  MOV R7, UR7 ;  /* 0x0000000700077c02 */ /* 0x008fe20008000f00 */
[----:B------:R-:W-:Y:S01]  /*7b10*/  IMAD.U32 R6, RZ, RZ, UR6 ;  /* 0x00000006ff067e24 */ /* 0x000fe2000f8e00ff */
[----:B-----5:R-:W-:Y:S01]  /*7b20*/  MOV R11, UR5 ;  /* 0x00000005000b7c02 */ /* 0x020fe20008000f00 */
[----:B------:R-:W-:Y:S02]  /*7b30*/  IMAD.U32 R10, RZ, RZ, UR4 ;  /* 0x00000004ff0a7e24 */ /* 0x000fe4000f8e00ff */
[----:B------:R-:W-:Y:S07]  /*7b40*/  LEPC R20, `(.L_x_129) ;  /* 0x000000001014794e */ /* 0x000fee0000000000 */
[----:B-1--4-:R-:W-:Y:S05]  /*7b50*/  CALL.ABS.NOINC R2 ;  /* 0x0000000002007343 */ /* 0x012fea0003c00000 */
.L_x_129:
[----:B------:R-:W-:Y:S01]  /*7b60*/  ISETP.NE.AND P0, PT, R87, RZ, PT ;  /* 0x000000ff5700720c */ /* 0x000fe20003f05270 */
[----:B------:R-:W-:Y:S05]  /*7b70*/  WARPSYNC.ALL ;  /* 0x0000000000007948 */ /* 0x000fea0003800000 */
[----:B------:R-:W-:Y:S01]  /*7b80*/  R2UR UR4, R39 ;  /* 0x00000000270472ca */ /* 0x000fe200000e0000 */
[----:B------:R-:W-:Y:S01]  /*7b90*/  IMAD.U32 R64, R46, 0x10000, RZ ;  /* 0x000100002e407824 */ /* 0x000fe200078e00ff */
[----:B------:R-:W-:Y:S01]  /*7ba0*/  SHF.L.U32 R41, R44, 0x10, RZ ;  /* 0x000000102c297819 */ /* 0x000fe200000006ff */
[----:B----4-:R-:W-:Y:S01]  /*7bb0*/  IMAD.U32 R63, R48, 0x10000, RZ ;  /* 0x00010000303f7824 */ /* 0x010fe200078e00ff */
[----:B------:R-:W-:Y:S01]  /*7bc0*/  PRMT R39, R44, 0x8880, RZ ;  /* 0x000088802c277816 */ /* 0x000fe200000000ff */
[----:B-1----:R-:W-:Y:S01]  /*7bd0*/  IMAD.U32 R53, R50, 0x10000, RZ ;  /* 0x0001000032357824 */ /* 0x002fe200078e00ff */
[----:B------:R-:W-:Y:S01]  /*7be0*/  SHF.L.U32 R42, R44, 0x8, RZ ;  /* 0x000000082c2a7819 */ /* 0x000fe200000006ff */
[----:B------:R-:W-:Y:S01]  /*7bf0*/  BSSY.RECONVERGENT B0, `(.L_x_130) ;  /* 0x00000a1000007945 */ /* 0x000fe20003800200 */
[----:B------:R-:W-:Y:S02]  /*7c00*/  SHF.R.S32.HI R41, RZ, 0x18, R41 ;  /* 0x00000018ff297819 */ /* 0x000fe40000011429 */
[----:B------:R-:W-:Y:S02]  /*7c10*/  SHF.R.S32.HI R42, RZ, 0x18, R42 ;  /* 0x00000018ff2a7819 */ /* 0x000fe4000001142a */
[----:B------:R-:W-:Y:S01]  /*7c20*/  SHF.R.S32.HI R43, RZ, 0x18, R44 ;  /* 0x00000018ff2b7819 */ /* 0x000fe2000001142c */
[----:B------:R-:W1:Y:S01]  /*7c30*/  LDTM.x32 R4, tmem[UR4+0x20] ;  /* 0x00002004000479ee */ /* 0x000e6200082c0000 */
[----:B------:R-:W-:Y:S01]  /*7c40*/  NOP ;  /* 0x0000000000007918 */ /* 0x000fe20000000000 */
[----:B------:R-:W-:Y:S02]  /*7c50*/  IADD3 R80, PT, PT, R80, 0x140, RZ ;  /* 0x0000014050507810 */ /* 0x000fe40007ffe0ff */
[C---:B------:R-:W-:Y:S02]  /*7c60*/  PRMT R69, R45.reuse, 0x8880, RZ ;  /* 0x000088802d457816 */ /* 0x040fe400000000ff */
[----:B------:R-:W-:Y:S02]  /*7c70*/  LOP3.LUT R80, R80, 0xfefffff8, RZ, 0xc0, !PT ;  /* 0xfefffff850507812 */ /* 0x000fe400078ec0ff */
[----:B------:R-:W-:Y:S02]  /*7c80*/  SHF.L.U32 R68, R45, 0x10, RZ ;  /* 0x000000102d447819 */ /* 0x000fe400000006ff */
[----:B-1----:R1:W-:Y:S01]  /*7c90*/  SYNCS.ARRIVE.TRANS64.RED.A1T0 RZ, [R80+URZ], RZ ;  /* 0x000000ff50ff79a7 */ /* 0x0023e200081004ff */
[----:B------:R-:W-:Y:S02]  /*7ca0*/  SHF.R.S32.HI R44, RZ, 0x18, R45 ;  /* 0x00000018ff2c7819 */ /* 0x000fe4000001142d */
[----:B------:R-:W-:Y:S02]  /*7cb0*/  PRMT R66, R46, 0x8880, RZ ;  /* 0x000088802e427816 */ /* 0x000fe400000000ff */
[C---:B------:R-:W-:Y:S02]  /*7cc0*/  PRMT R60, R47.reuse, 0x8880, RZ ;  /* 0x000088802f3c7816 */ /* 0x040fe400000000ff */
[C---:B------:R-:W-:Y:S02]  /*7cd0*/  SHF.L.U32 R59, R47.reuse, 0x10, RZ ;  /* 0x000000102f3b7819 */ /* 0x040fe400000006ff */
[----:B------:R-:W-:Y:S02]  /*7ce0*/  SHF.L.U32 R58, R47, 0x8, RZ ;  /* 0x000000082f3a7819 */ /* 0x000fe400000006ff */
[C---:B------:R-:W-:Y:S02]  /*7cf0*/  PRMT R65, R48.reuse, 0x8880, RZ ;  /* 0x0000888030417816 */ /* 0x040fe400000000ff */
[----:B------:R-:W-:Y:S01]  /*7d00*/  SHF.L.U32 R62, R48, 0x8, RZ ;  /* 0x00000008303e7819 */ /* 0x000fe200000006ff */
[C---:B------:R-:W-:Y:S01]  /*7d10*/  IMAD R0, R38.reuse, R4, RZ ;  /* 0x0000000426007224 */ /* 0x040fe200078e02ff */
[----:B------:R-:W-:Y:S01]  /*7d20*/  SHF.R.S32.HI R4, RZ, 0x18, R68 ;  /* 0x00000018ff047819 */ /* 0x000fe20000011444 */
[C---:B------:R-:W-:Y:S01]  /*7d30*/  IMAD R2, R38.reuse, R5, RZ ;  /* 0x0000000526027224 */ /* 0x040fe200078e02ff */
[C---:B------:R-:W-:Y:S01]  /*7d40*/  PRMT R57, R49.reuse, 0x8880, RZ ;  /* 0x0000888031397816 */ /* 0x040fe200000000ff */
[C---:B------:R-:W-:Y:S01]  /*7d50*/  IMAD R3, R38.reuse, R6, RZ ;  /* 0x0000000626037224 */ /* 0x040fe200078e02ff */
[----:B------:R-:W-:Y:S01]  /*7d60*/  SHF.L.U32 R56, R49, 0x10, RZ ;  /* 0x0000001031387819 */ /* 0x000fe200000006ff */
[----:B------:R-:W-:Y:S01]  /*7d70*/  IMAD R0, R39, R40, R0 ;  /* 0x0000002827007224 */ /* 0x000fe200078e0200 */
[----:B------:R-:W-:Y:S01]  /*7d80*/  MOV R39, R66 ;  /* 0x0000004200277202 */ /* 0x000fe20000000f00 */
[----:B------:R-:W-:Y:S01]  /*7d90*/  IMAD R7, R38, R7, RZ ;  /* 0x0000000726077224 */ /* 0x000fe200078e02ff */
[----:B------:R-:W-:Y:S01]  /*7da0*/  SHF.L.U32 R55, R49, 0x8, RZ ;  /* 0x0000000831377819 */ /* 0x000fe200000006ff */
[-C--:B------:R-:W-:Y:S01]  /*7db0*/  IMAD R2, R41, R40.reuse, R2 ;  /* 0x0000002829027224 */ /* 0x080fe200078e0202 */
[----:B------:R-:W-:Y:S01]  /*7dc0*/  SHF.R.S32.HI R41, RZ, 0x18, R48 ;  /* 0x00000018ff297819 */ /* 0x000fe20000011430 */
[-C--:B------:R-:W-:Y:S01]  /*7dd0*/  IMAD R3, R42, R40.reuse, R3 ;  /* 0x000000282a037224 */ /* 0x080fe200078e0203 */
[----:B------:R-:W-:Y:S01]  /*7de0*/  SHF.L.U32 R48, R51, 0x8, RZ ;  /* 0x0000000833307819 */ /* 0x000fe200000006ff */
[----:B------:R-:W-:Y:S01]  /*7df0*/  IMAD R7, R43, R40, R7 ;  /* 0x000000282b077224 */ /* 0x000fe200078e0207 */
[----:B------:R-:W-:Y:S01]  /*7e00*/  SHF.L.U32 R67, R45, 0x8, RZ ;  /* 0x000000082d437819 */ /* 0x000fe200000006ff */
[C---:B------:R-:W-:Y:S01]  /*7e10*/  IMAD R8, R38.reuse, R8, RZ ;  /* 0x0000000826087224 */ /* 0x040fe200078e02ff */
[----:B------:R-:W-:Y:S01]  /*7e20*/  SHF.R.S32.HI R45, RZ, 0x18, R46 ;  /* 0x00000018ff2d7819 */ /* 0x000fe2000001142e */
[----:B------:R-:W-:Y:S01]  /*7e30*/  IMAD R9, R38, R9, RZ ;  /* 0x0000000926097224 */ /* 0x000fe200078e02ff */
[----:B------:R-:W-:Y:S01]  /*7e40*/  SHF.L.U32 R61, R46, 0x8, RZ ;  /* 0x000000082e3d7819 */ /* 0x000fe200000006ff */
[C---:B------:R-:W-:Y:S01]  /*7e50*/  IMAD R10, R38.reuse, R10, RZ ;  /* 0x0000000a260a7224 */ /* 0x040fe200078e02ff */
[----:B------:R-:W-:Y:S01]  /*7e60*/  SHF.R.S32.HI R46, RZ, 0x18, R47 ;  /* 0x00000018ff2e7819 */ /* 0x000fe2000001142f */
[C---:B------:R-:W-:Y:S01]  /*7e70*/  IMAD R11, R38.reuse, R11, RZ ;  /* 0x0000000b260b7224 */ /* 0x040fe200078e02ff */
[----:B------:R-:W-:Y:S01]  /*7e80*/  SHF.R.S32.HI R42, RZ, 0x18, R49 ;  /* 0x00000018ff2a7819 */ /* 0x000fe20000011431 */
[----:B------:R-:W-:Y:S01]  /*7e90*/  IMAD R6, R38, R15, RZ ;  /* 0x0000000f26067224 */ /* 0x000fe200078e02ff */
[----:B------:R-:W-:Y:S01]  /*7ea0*/  PRMT R54, R50, 0x8880, RZ ;  /* 0x0000888032367816 */ /* 0x000fe200000000ff */
[----:B------:R-:W-:Y:S01]  /*7eb0*/  IMAD R15, R38, R20, RZ ;  /* 0x00000014260f7224 */ /* 0x000fe200078e02ff */
[----:B------:R-:W-:Y:S01]  /*7ec0*/  SHF.L.U32 R52, R50, 0x8, RZ ;  /* 0x0000000832347819 */ /* 0x000fe200000006ff */
[C---:B------:R-:W-:Y:S01]  /*7ed0*/  IMAD R20, R38.reuse, R25, RZ ;  /* 0x0000001926147224 */ /* 0x040fe200078e02ff */
[----:B------:R-:W-:Y:S01]  /*7ee0*/  SHF.R.S32.HI R43, RZ, 0x18, R50 ;  /* 0x00000018ff2b7819 */ /* 0x000fe20000011432 */
[C---:B------:R-:W-:Y:S01]  /*7ef0*/  IMAD R25, R38.reuse, R30, RZ ;  /* 0x0000001e26197224 */ /* 0x040fe200078e02ff */
[C---:B------:R-:W-:Y:S01]  /*7f00*/  PRMT R50, R51.reuse, 0x8880, RZ ;  /* 0x0000888033327816 */ /* 0x040fe200000000ff */
[C---:B------:R-:W-:Y:S01]  /*7f10*/  IMAD R30, R38.reuse, R35, RZ ;  /* 0x00000023261e7224 */ /* 0x040fe200078e02ff */
[----:B------:R-:W-:Y:S02]  /*7f20*/  SHF.L.U32 R49, R51, 0x10, RZ ;  /* 0x0000001033317819 */ /* 0x000fe400000006ff */
[----:B------:R-:W-:Y:S02]  /*7f30*/  SHF.R.S32.HI R47, RZ, 0x18, R51 ;  /* 0x00000018ff2f7819 */ /* 0x000fe40000011433 */
[----:B------:R-:W-:Y:S01]  /*7f40*/  I2IP.S8.S32.SAT R51, R7, R3, RZ ;  /* 0x0000000307337239 */ /* 0x000fe200000014ff */
[----:B------:R-:W-:Y:S01]  /*7f50*/  IMAD.MOV.U32 R3, RZ, RZ, R69 ;  /* 0x000000ffff037224 */ /* 0x000fe200078e0045 */
[----:B------:R-:W-:Y:S01]  /*7f60*/  SHF.R.S32.HI R5, RZ, 0x18, R67 ;  /* 0x00000018ff057819 */ /* 0x000fe20000011443 */
[----:B------:R-:W-:Y:S01]  /*7f70*/  IMAD R7, R38, R16, RZ ;  /* 0x0000001026077224 */ /* 0x000fe200078e02ff */
[----:B------:R-:W-:Y:S01]  /*7f80*/  IADD3 R36, PT, PT, R36, 0x1, RZ ;  /* 0x0000000124247810 */ /* 0x000fe20007ffe0ff */
[-C--:B------:R-:W-:Y:S02]  /*7f90*/  IMAD R8, R3, R40.reuse, R8 ;  /* 0x0000002803087224 */ /* 0x080fe400078e0208 */
[-C--:B------:R-:W-:Y:S02]  /*7fa0*/  IMAD R9, R4, R40.reuse, R9 ;  /* 0x0000002804097224 */ /* 0x080fe400078e0209 */
[-C--:B------:R-:W-:Y:S02]  /*7fb0*/  IMAD R10, R5, R40.reuse, R10 ;  /* 0x00000028050a7224 */ /* 0x080fe400078e020a */
[----:B------:R-:W-:Y:S02]  /*7fc0*/  IMAD R11, R44, R40, R11 ;  /* 0x000000282c0b7224 */ /* 0x000fe400078e020b */
[C---:B------:R-:W-:Y:S02]  /*7fd0*/  IMAD R3, R38.reuse, R12, RZ ;  /* 0x0000000c26037224 */ /* 0x040fe400078e02ff */
[C---:B------:R-:W-:Y:S01]  /*7fe0*/  IMAD R12, R38.reuse, R17, RZ ;  /* 0x00000011260c7224 */ /* 0x040fe200078e02ff */
[----:B------:R-:W-:Y:S01]  /*7ff0*/  I2IP.S8.S32.SAT R11, R11, R10, RZ ;  /* 0x0000000a0b0b7239 */ /* 0x000fe200000014ff */
[C---:B------:R-:W-:Y:S01]  /*8000*/  IMAD R17, R38.reuse, R22, RZ ;  /* 0x0000001626117224 */ /* 0x040fe200078e02ff */
[----:B------:R-:W-:Y:S01]  /*8010*/  SHF.R.S32.HI R10, RZ, 0x18, R64 ;  /* 0x00000018ff0a7819 */ /* 0x000fe20000011440 */
[C---:B------:R-:W-:Y:S02]  /*8020*/  IMAD R22, R38.reuse, R27, RZ ;  /* 0x0000001b26167224 */ /* 0x040fe400078e02ff */
[----:B------:R-:W-:Y:S01]  /*8030*/  IMAD R27, R38, R32, RZ ;  /* 0x00000020261b7224 */ /* 0x000fe200078e02ff */
[----:B------:R-:W-:Y:S01]  /*8040*/  I2IP.S8.S32.SAT R32, R2, R0, R51 ;  /* 0x0000000002207239 */ /* 0x000fe20000001433 */
[C---:B------:R-:W-:Y:S01]  /*8050*/  IMAD R4, R38.reuse, R13, RZ ;  /* 0x0000000d26047224 */ /* 0x040fe200078e02ff */
[----:B------:R-:W-:Y:S01]  /*8060*/  SHF.R.S32.HI R0, RZ, 0x18, R61 ;  /* 0x00000018ff007819 */ /* 0x000fe2000001143d */
[C---:B------:R-:W-:Y:S01]  /*8070*/  IMAD R5, R38.reuse, R14, RZ ;  /* 0x0000000e26057224 */ /* 0x040fe200078e02ff */
[----:B------:R-:W-:Y:S01]  /*8080*/  MOV R2, R60 ;  /* 0x0000003c00027202 */ /* 0x000fe20000000f00 */
[C---:B------:R-:W-:Y:S02]  /*8090*/  IMAD R13, R38.reuse, R18, RZ ;  /* 0x00000012260d7224 */ /* 0x040fe400078e02ff */
[----:B------:R-:W-:Y:S02]  /*80a0*/  IMAD R3, R39, R40, R3 ;  /* 0x0000002827037224 */ /* 0x000fe400078e0203 */
[C---:B------:R-:W-:Y:S02]  /*80b0*/  IMAD R18, R38.reuse, R23, RZ ;  /* 0x0000001726127224 */ /* 0x040fe400078e02ff */
[----:B------:R-:W-:Y:S02]  /*80c0*/  IMAD R23, R38, R28, RZ ;  /* 0x0000001c26177224 */ /* 0x000fe400078e02ff */
[----:B------:R-:W-:Y:S02]  /*80d0*/  IMAD R4, R10, R40, R4 ;  /* 0x000000280a047224 */ /* 0x000fe400078e0204 */
[----:B------:R-:W-:Y:S01]  /*80e0*/  IMAD R28, R38, R33, RZ ;  /* 0x00000021261c7224 */ /* 0x000fe200078e02ff */
[----:B------:R-:W-:Y:S01]  /*80f0*/  I2IP.S8.S32.SAT R33, R9, R8, R11 ;  /* 0x0000000809217239 */ /* 0x000fe2000000140b */
[-C--:B------:R-:W-:Y:S01]  /*8100*/  IMAD R5, R0, R40.reuse, R5 ;  /* 0x0000002800057224 */ /* 0x080fe200078e0205 */
[----:B------:R-:W-:Y:S01]  /*8110*/  SHF.R.S32.HI R8, RZ, 0x18, R59 ;  /* 0x00000018ff087819 */ /* 0x000fe2000001143b */
[-C--:B------:R-:W-:Y:S01]  /*8120*/  IMAD R6, R45, R40.reuse, R6 ;  /* 0x000000282d067224 */ /* 0x080fe200078e0206 */
[----:B------:R-:W-:Y:S01]  /*8130*/  SHF.R.S32.HI R9, RZ, 0x18, R58 ;  /* 0x00000018ff097819 */ /* 0x000fe2000001143a */
[-C--:B------:R-:W-:Y:S01]  /*8140*/  IMAD R7, R2, R40.reuse, R7 ;  /* 0x0000002802077224 */ /* 0x080fe200078e0207 */
[----:B------:R-:W-:Y:S01]  /*8150*/  MOV R0, R65 ;  /* 0x0000004100007202 */ /* 0x000fe20000000f00 */
[----:B------:R-:W-:Y:S01]  /*8160*/  IMAD R14, R38, R19, RZ ;  /* 0x00000013260e7224 */ /* 0x000fe200078e02ff */
[----:B------:R-:W-:Y:S01]  /*8170*/  I2IP.S8.S32.SAT R5, R6, R5, RZ ;  /* 0x0000000506057239 */ /* 0x000fe200000014ff */
[-C--:B------:R-:W-:Y:S01]  /*8180*/  IMAD R12, R8, R40.reuse, R12 ;  /* 0x00000028080c7224 */ /* 0x080fe200078e020c */
[----:B------:R-:W-:Y:S01]  /*8190*/  SHF.R.S32.HI R2, RZ, 0x18, R63 ;  /* 0x00000018ff027819 */ /* 0x000fe2000001143f */
[-C--:B------:R-:W-:Y:S01]  /*81a0*/  IMAD R13, R9, R40.reuse, R13 ;  /* 0x00000028090d7224 */ /* 0x080fe200078e020d */
[----:B------:R-:W-:Y:S01]  /*81b0*/  SHF.R.S32.HI R8, RZ, 0x18, R62 ;  /* 0x00000018ff087819 */ /* 0x000fe2000001143e */
[----:B------:R-:W-:Y:S02]  /*81c0*/  IMAD R16, R38, R21, RZ ;  /* 0x0000001526107224 */ /* 0x000fe400078e02ff */
[-C--:B------:R-:W-:Y:S02]  /*81d0*/  IMAD R14, R46, R40.reuse, R14 ;  /* 0x000000282e0e7224 */ /* 0x080fe400078e020e */
[-C--:B------:R-:W-:Y:S02]  /*81e0*/  IMAD R15, R0, R40.reuse, R15 ;  /* 0x00000028000f7224 */ /* 0x080fe400078e020f */
[----:B------:R-:W-:Y:S01]  /*81f0*/  IMAD R16, R2, R40, R16 ;  /* 0x0000002802107224 */ /* 0x000fe200078e0210 */
[----:B------:R-:W-:Y:S01]  /*8200*/  I2IP.S8.S32.SAT R13, R14, R13, RZ ;  /* 0x0000000d0e0d7239 */ /* 0x000fe200000014ff */
[C---:B------:R-:W-:Y:S01]  /*8210*/  IMAD R19, R38.reuse, R24, RZ ;  /* 0x0000001826137224 */ /* 0x040fe200078e02ff */
[----:B------:R-:W-:Y:S01]  /*8220*/  SHF.R.S32.HI R2, RZ, 0x18, R56 ;  /* 0x00000018ff027819 */ /* 0x000fe20000011438 */
[----:B------:R-:W-:Y:S01]  /*8230*/  IMAD R24, R38, R29, RZ ;  /* 0x0000001d26187224 */ /* 0x000fe200078e02ff */
[----:B------:R-:W-:Y:S01]  /*8240*/  I2IP.S8.S32.SAT R35, R12, R7, R13 ;  /* 0x000000070c237239 */ /* 0x000fe2000000140d */
[----:B------:R-:W-:Y:S02]  /*8250*/  IMAD R17, R8, R40, R17 ;  /* 0x0000002808117224 */ /* 0x000fe400078e0211 */
[----:B------:R-:W-:Y:S02]  /*8260*/  IMAD.MOV.U32 R0, RZ, RZ, R57 ;  /* 0x000000ffff007224 */ /* 0x000fe400078e0039 */
[----:B------:R-:W-:Y:S01]  /*8270*/  IMAD R29, R38, R34, RZ ;  /* 0x00000022261d7224 */ /* 0x000fe200078e02ff */
[----:B------:R-:W-:Y:S01]  /*8280*/  I2IP.S8.S32.SAT R34, R4, R3, R5 ;  /* 0x0000000304227239 */ /* 0x000fe20000001405 */
[-C--:B------:R-:W-:Y:S01]  /*8290*/  IMAD R18, R41, R40.reuse, R18 ;  /* 0x0000002829127224 */ /* 0x080fe200078e0212 */
[----:B------:R-:W-:Y:S01]  /*82a0*/  SHF.R.S32.HI R3, RZ, 0x18, R55 ;  /* 0x00000018ff037819 */ /* 0x000fe20000011437 */
[----:B------:R-:W-:Y:S01]  /*82b0*/  IMAD R19, R0, R40, R19 ;  /* 0x0000002800137224 */ /* 0x000fe200078e0213 */
[----:B------:R-:W-:Y:S01]  /*82c0*/  MOV R0, R54 ;  /* 0x0000003600007202 */ /* 0x000fe20000000f00 */
[----:B------:R1:W-:Y:S01]  /*82d0*/  STS.128 [R74+UR44+0x3200], R32 ;  /* 0x003200204a007988 */ /* 0x0003e20008000c2c */
        /* <DEDUP_REMOVED lines=8> */
[----:B------:R-:W-:Y:S01]  /*8360*/  I2IP.S8.S32.SAT R16, R16, R15, R17 ;  /* 0x0000000f10107239 */ /* 0x000fe20000001411 */
[-C--:B------:R-:W-:Y:S01]  /*8370*/  IMAD R23, R0, R40.reuse, R23 ;  /* 0x0000002800177224 */ /* 0x080fe200078e0217 */
[----:B------:R-:W-:Y:S01]  /*8380*/  SHF.R.S32.HI R0, RZ, 0x18, R52 ;  /* 0x00000018ff007819 */ /* 0x000fe20000011434 */
[----:B------:R-:W-:Y:S01]  /*8390*/  IMAD R24, R2, R40, R24 ;  /* 0x0000002802187224 */ /* 0x000fe200078e0218 */
[----:B------:R-:W-:Y:S01]  /*83a0*/  MOV R2, R50 ;  /* 0x0000003200027202 */ /* 0x000fe20000000f00 */
[----:B------:R-:W-:Y:S01]  /*83b0*/  IMAD R26, R38, R31, RZ ;  /* 0x0000001f261a7224 */ /* 0x000fe200078e02ff */
[----:B------:R-:W-:Y:S01]  /*83c0*/  I2IP.S8.S32.SAT R17, R22, R21, RZ ;  /* 0x0000001516117239 */ /* 0x000fe200000014ff */
[-C--:B------:R-:W-:Y:S02]  /*83d0*/  IMAD R25, R0, R40.reuse, R25 ;  /* 0x0000002800197224 */ /* 0x080fe400078e0219 */
[-C--:B------:R-:W-:Y:S01]  /*83e0*/  IMAD R26, R43, R40.reuse, R26 ;  /* 0x000000282b1a7224 */ /* 0x080fe200078e021a */
[----:B------:R-:W-:Y:S01]  /*83f0*/  I2IP.S8.S32.SAT R17, R20, R19, R17 ;  /* 0x0000001314117239 */ /* 0x000fe20000001411 */
[-C--:B------:R-:W-:Y:S02]  /*8400*/  IMAD R27, R2, R40.reuse, R27 ;  /* 0x00000028021b7224 */ /* 0x080fe400078e021b */
[-C--:B------:R-:W-:Y:S01]  /*8410*/  IMAD R28, R3, R40.reuse, R28 ;  /* 0x00000028031c7224 */ /* 0x080fe200078e021c */
[----:B------:R-:W-:Y:S01]  /*8420*/  I2IP.S8.S32.SAT R18, R26, R25, RZ ;  /* 0x000000191a127239 */ /* 0x000fe200000014ff */
[-C--:B------:R-:W-:Y:S02]  /*8430*/  IMAD R29, R4, R40.reuse, R29 ;  /* 0x00000028041d7224 */ /* 0x080fe400078e021d */
[----:B------:R-:W-:Y:S01]  /*8440*/  IMAD R30, R47, R40, R30 ;  /* 0x000000282f1e7224 */ /* 0x000fe200078e021e */
[----:B------:R-:W-:Y:S04]  /*8450*/  I2IP.S8.S32.SAT R18, R24, R23, R18 ;  /* 0x0000001718127239 */ /* 0x000fe80000001412 */
[----:B------:R-:W-:Y:S04]  /*8460*/  I2IP.S8.S32.SAT R29, R30, R29, RZ ;  /* 0x0000001d1e1d7239 */ /* 0x000fe800000014ff */
[----:B------:R-:W-:Y:S05]  /*8470*/  I2IP.S8.S32.SAT R19, R28, R27, R29 ;  /* 0x0000001b1c137239 */ /* 0x000fea000000141d */
        /* <DEDUP_REMOVED lines=10> */
[----:B------:R-:W-:Y:S02]  /*8520*/  UIADD3 UR13, UPT, UPT, UR49, 0x20, URZ ;  /* 0x00000020310d7890 */ /* 0x000fe4000fffe0ff */
[----:B------:R-:W-:Y:S01]  /*8530*/  UIADD3 UR12, UPT, UPT, UR44, 0x3200, URZ ;  /* 0x000032002c0c7890 */ /* 0x000fe2000fffe0ff */
[----:B------:R-:W-:Y:S01]  /*8540*/  UMOV UR14, UR50 ;  /* 0x00000032000e7c82 */ /* 0x000fe20008000000 */
[----:B------:R-:W-:Y:S01]  /*8550*/  UMOV UR15, UR36 ;  /* 0x00000024000f7c82 */ /* 0x000fe20008000000 */
[----:B------:R-:W-:Y:S02]  /*8560*/  UIADD3 UR9, UPT, UPT, UR49, 0x60, URZ ;  /* 0x0000006031097890 */ /* 0x000fe4000fffe0ff */
[----:B------:R-:W-:Y:S01]  /*8570*/  UIADD3 UR8, UPT, UPT, UR44, 0x3a00, URZ ;  /* 0x00003a002c087890 */ /* 0x000fe2000fffe0ff */
[----:B------:R-:W-:Y:S01]  /*8580*/  UMOV UR10, UR50 ;  /* 0x00000032000a7c82 */ /* 0x000fe20008000000 */
[----:B------:R-:W-:Y:S01]  /*8590*/  UMOV UR11, UR36 ;  /* 0x00000024000b7c82 */ /* 0x000fe20008000000 */
[----:B--2---:R-:W-:Y:S04]  /*85a0*/  UIADD3 UR4, UP0, UPT, UR6, 0x680, URZ ;  /* 0x0000068006047890 */ /* 0x004fe8000ff1e0ff */
[----:B------:R-:W-:Y:S09]  /*85b0*/  UIADD3.X UR5, UPT, UPT, URZ, UR7, URZ, UP0, !UPT ;  /* 0x00000007ff057290 */ /* 0x000ff200087fe4ff */
[----:B------:R2:W-:Y:S01]  /*85c0*/  UTMASTG.3D [UR12], [UR4] ;  /* 0x0000000c040073b5 */ /* 0x0005e20008010000 */
[----:B------:R2:W-:Y:S01]  /*85d0*/  UTMASTG.3D [UR8], [UR4] ;  /* 0x00000008040073b5 */ /* 0x0005e20008010000 */
[----:B------:R0:W-:Y:S01]  /*85e0*/  UTMACMDFLUSH ;  /* 0x00000000000079b7 */ /* 0x0001e20000000000 */
[----:B--2---:R-:W-:Y:S04]  /*85f0*/  DEPBAR.LE SB0, 0x1 ;  /* 0x000080400000791a */ /* 0x004fe80000000000 */
.L_x_131:
[----:B------:R-:W-:Y:S05]  /*8600*/  BSYNC.RECONVERGENT B0 ;  /* 0x0000000000007941 */ /* 0x000fea0003800200 */
.L_x_130:
[----:B------:R-:W-:Y:S01]  /*8610*/  R2UR UR4, R78 ;  /* 0x000000004e0472ca */ /* 0x000fe200000e0000 */
[----:B------:R-:W-:Y:S01]  /*8620*/  BAR.SYNC.DEFER_BLOCKING 0x1, 0x80 ;  /* 0x0042000000007b1d */ /* 0x000fe20000010000 */
[----:B------:R-:W-:Y:S01]  /*8630*/  ISETP.NE.AND P0, PT, R81, 0x2, PT ;  /* 0x000000025100780c */ /* 0x000fe20003f05270 */
[----:B------:R-:W-:Y:S01]  /*8640*/  UISETP.NE.AND UP0, UPT, UR45, URZ, UPT ;  /* 0x000000ff2d00728c */ /* 0x000fe2000bf05270 */
[----:B------:R-:W-:Y:S01]  /*8650*/  ISETP.NE.AND P1, PT, R36, 0x4, PT ;  /* 0x000000042400780c */ /* 0x000fe20003f25270 */
[----:B------:R-:W-:Y:S01]  /*8660*/  UIADD3 UR31, UPT, UPT, UR38, UR63, URZ ;  /* 0x0000003f261f7290 */ /* 0x000fe2000fffe0ff */
[----:B------:R-:W-:Y:S02]  /*8670*/  SEL R2, RZ, 0x1, P0 ;  /* 0x00000001ff027807 */ /* 0x000fe40000000000 */
[----:B------:R-:W-:Y:S02]  /*8680*/  SEL R0, RZ, 0x1, P1 ;  /* 0x00000001ff007807 */ /* 0x000fe40000800000 */
[----:B------:R-:W-:Y:S02]  /*8690*/  LOP3.LUT R84, R84, R2, RZ, 0x3c, !PT ;  /* 0x0000000254547212 */ /* 0x000fe400078e3cff */
[----:B------:R-:W-:Y:S01]  /*86a0*/  LOP3.LUT R85, R85, R0, RZ, 0x3c, !PT ;  /* 0x0000000055557212 */ /* 0x000fe200078e3cff */
[----:B------:R-:W-:Y:S01]  /*86b0*/  UIADD3 UR30, UPT, UPT, UR37, UR4, URZ ;  /* 0x00000004251e7290 */ /* 0x000fe2000fffe0ff */
[----:B------:R-:W-:Y:S02]  /*86c0*/  SEL R81, R81, RZ, P0 ;  /* 0x000000ff51517207 */ /* 0x000fe40000000000 */
[----:B------:R-:W-:Y:S01]  /*86d0*/  SEL R36, R36, RZ, P1 ;  /* 0x000000ff24247207 */ /* 0x000fe20000800000 */
[----:B------:R-:W-:Y:S01]  /*86e0*/  UMOV UR36, UR59 ;  /* 0x0000003b00247c82 */ /* 0x000fe20008000000 */
[----:B------:R-:W-:Y:S07]  /*86f0*/  BRA.U UP0, `(.L_x_132) ;  /* 0xffffffd5005c7547 */ /* 0x000fee000b83ffff */
[----:B------:R-:W-:Y:S05]  /*8700*/  EXIT ;  /* 0x000000000000794d */ /* 0x000fea0003800000 */
.L_x_25:
[----:B--2---:R2:W3:Y:S02]  /*8710*/  SYNCS.PHASECHK.TRANS64.TRYWAIT P0, [R0+URZ+0x170], R2 ;  /* 0x00017002000075a7 */ /* 0x0044e400080011ff */
[----:B---3--:R-:W-:Y:S05]  /*8720*/  @!P0 NANOSLEEP.SYNCS 0x989680 ;  /* 0x009896800000895d */ /* 0x008fea0003900000 */
[----:B------:R-:W3:Y:S02]  /*8730*/  @!P0 SYNCS.PHASECHK.TRANS64 P0, [R0+URZ+0x170], R2 ;  /* 0x00017002000085a7 */ /* 0x000ee400080010ff */
[----:B---3--:R-:W-:Y:S05]  /*8740*/  @!P0 BRA `(.L_x_25) ;  /* 0xfffffffc00f08947 */ /* 0x008fea000383ffff */
[----:B------:R-:W-:Y:S05]  /*8750*/  BRA `(.L_x_133) ;  /* 0xffffff9400107947 */ /* 0x000fea000383ffff */
.L_x_28:
[----:B-1----:R-:W-:-:S07]  /*8760*/  MOV R0, UR33 ;  /* 0x0000002100007c02 */ /* 0x002fce0008000f00 */
.L_x_134:
[----:B-1----:R1:W2:Y:S02]  /*8770*/  SYNCS.PHASECHK.TRANS64.TRYWAIT P0, [R0+URZ+0x68], R3 ;  /* 0x00006803000075a7 */ /* 0x0022a400080011ff */
[----:B--2---:R-:W-:Y:S05]  /*8780*/  @!P0 NANOSLEEP.SYNCS 0x989680 ;  /* 0x009896800000895d */ /* 0x004fea0003900000 */
[----:B------:R-:W2:Y:S02]  /*8790*/  @!P0 SYNCS.PHASECHK.TRANS64 P0, [R0+URZ+0x68], R3 ;  /* 0x00006803000085a7 */ /* 0x000ea400080010ff */
[----:B--2---:R-:W-:Y:S05]  /*87a0*/  @!P0 BRA `(.L_x_134) ;  /* 0xfffffffc00f08947 */ /* 0x004fea000383ffff */
[----:B------:R-:W-:Y:S05]  /*87b0*/  BRA `(.L_x_27) ;  /* 0xffffff9400647947 */ /* 0x000fea000383ffff */
.L_x_35:
[----:B-1----:R-:W-:-:S07]  /*87c0*/  MOV R0, UR17 ;  /* 0x0000001100007c02 */ /* 0x002fce0008000f00 */
.L_x_135:
[----:B-1----:R1:W2:Y:S02]  /*87d0*/  SYNCS.PHASECHK.TRANS64.TRYWAIT P0, [R0+URZ+0x68], R3 ;  /* 0x00006803000075a7 */ /* 0x0022a400080011ff */
[----:B--2---:R-:W-:Y:S05]  /*87e0*/  @!P0 NANOSLEEP.SYNCS 0x989680 ;  /* 0x009896800000895d */ /* 0x004fea0003900000 */
[----:B------:R-:W2:Y:S02]  /*87f0*/  @!P0 SYNCS.PHASECHK.TRANS64 P0, [R0+URZ+0x68], R3 ;  /* 0x00006803000085a7 */ /* 0x000ea400080010ff */
[----:B--2---:R-:W-:Y:S05]  /*8800*/  @!P0 BRA `(.L_x_135) ;  /* 0xfffffffc00f08947 */ /* 0x004fea000383ffff */
[----:B------:R-:W-:Y:S05]  /*8810*/  BRA `(.L_x_34) ;  /* 0xffffff9800247947 */ /* 0x000fea000383ffff */
.L_x_40:
[----:B-1----:R1:W2:Y:S02]  /*8820*/  SYNCS.PHASECHK.TRANS64.TRYWAIT P0, [R3+URZ+0x100], R0 ;  /* 0x00010000030075a7 */ /* 0x0022a400080011ff */
[----:B--2---:R-:W-:Y:S05]  /*8830*/  @!P0 NANOSLEEP.SYNCS 0x989680 ;  /* 0x009896800000895d */ /* 0x004fea0003900000 */
[----:B------:R-:W2:Y:S02]  /*8840*/  @!P0 SYNCS.PHASECHK.TRANS64 P0, [R3+URZ+0x100], R0 ;  /* 0x00010000030085a7 */ /* 0x000ea400080010ff */
[----:B--2---:R-:W-:Y:S05]  /*8850*/  @!P0 BRA `(.L_x_40) ;  /* 0xfffffffc00f08947 */ /* 0x004fea000383ffff */
[----:B------:R-:W-:Y:S05]  /*8860*/  BRA `(.L_x_136) ;  /* 0xffffff9800cc7947 */ /* 0x000fea000383ffff */
.L_x_44:
[----:B------:R-:W-:-:S07]  /*8870*/  MOV R0, UR4 ;  /* 0x0000000400007c02 */ /* 0x000fce0008000f00 */
.L_x_137:
[----:B-1----:R1:W2:Y:S02]  /*8880*/  SYNCS.PHASECHK.TRANS64.TRYWAIT P0, [R0+URZ], R2 ;  /* 0x00000002000075a7 */ /* 0x0022a400080011ff */
[----:B--2---:R-:W-:Y:S05]  /*8890*/  @!P0 NANOSLEEP.SYNCS 0x989680 ;  /* 0x009896800000895d */ /* 0x004fea0003900000 */
[----:B------:R-:W2:Y:S02]  /*88a0*/  @!P0 SYNCS.PHASECHK.TRANS64 P0, [R0+URZ], R2 ;  /* 0x00000002000085a7 */ /* 0x000ea400080010ff */
[----:B--2---:R-:W-:Y:S05]  /*88b0*/  @!P0 BRA `(.L_x_137) ;  /* 0xfffffffc00f08947 */ /* 0x004fea000383ffff */
[----:B------:R-:W-:Y:S05]  /*88c0*/  BRA `(.L_x_138) ;  /* 0xffffffa000747947 */ /* 0x000fea000383ffff */
.L_x_45:
[----:B------:R-:W-:-:S07]  /*88d0*/  MOV R0, UR5 ;  /* 0x0000000500007c02 */ /* 0x000fce0008000f00 */
.L_x_139:
[----:B-1----:R1:W2:Y:S02]  /*88e0*/  SYNCS.PHASECHK.TRANS64.TRYWAIT P0, [R0+URZ], R3 ;  /* 0x00000003000075a7 */ /* 0x0022a400080011ff */
[----:B--2---:R-:W-:Y:S05]  /*88f0*/  @!P0 NANOSLEEP.SYNCS 0x989680 ;  /* 0x009896800000895d */ /* 0x004fea0003900000 */
[----:B------:R-:W2:Y:S02]  /*8900*/  @!P0 SYNCS.PHASECHK.TRANS64 P0, [R0+URZ], R3 ;  /* 0x00000003000085a7 */ /* 0x000ea400080010ff */
[----:B--2---:R-:W-:Y:S05]  /*8910*/  @!P0 BRA `(.L_x_139) ;  /* 0xfffffffc00f08947 */ /* 0x004fea000383ffff */
[----:B------:R-:W-:Y:S05]  /*8920*/  BRA `(.L_x_140) ;  /* 0xffffffa000807947 */ /* 0x000fea000383ffff */
.L_x_46:
[----:B------:R-:W-:-:S07]  /*8930*/  MOV R0, UR5 ;  /* 0x0000000500007c02 */ /* 0x000fce0008000f00 */
.L_x_141:
[----:B-1----:R1:W2:Y:S02]  /*8940*/  SYNCS.PHASECHK.TRANS64.TRYWAIT P0, [R0+URZ], R3 ;  /* 0x00000003000075a7 */ /* 0x0022a400080011ff */
[----:B--2---:R-:W-:Y:S05]  /*8950*/  @!P0 NANOSLEEP.SYNCS 0x989680 ;  /* 0x009896800000895d */ /* 0x004fea0003900000 */
[----:B------:R-:W2:Y:S02]  /*8960*/  @!P0 SYNCS.PHASECHK.TRANS64 P0, [R0+URZ], R3 ;  /* 0x00000003000085a7 */ /* 0x000ea400080010ff */
[----:B--2---:R-:W-:Y:S05]  /*8970*/  @!P0 BRA `(.L_x_141) ;  /* 0xfffffffc00f08947 */ /* 0x004fea000383ffff */
[----:B------:R-:W-:Y:S05]  /*8980*/  BRA `(.L_x_142) ;  /* 0xffffffa0008c7947 */ /* 0x000fea000383ffff */
.L_x_47:
[----:B------:R-:W-:-:S07]  /*8990*/  MOV R0, UR5 ;  /* 0x0000000500007c02 */ /* 0x000fce0008000f00 */
.L_x_143:
[----:B-1----:R1:W2:Y:S02]  /*89a0*/  SYNCS.PHASECHK.TRANS64.TRYWAIT P0, [R0+URZ], R3 ;  /* 0x00000003000075a7 */ /* 0x0022a400080011ff */
[----:B--2---:R-:W-:Y:S05]  /*89b0*/  @!P0 NANOSLEEP.SYNCS 0x989680 ;  /* 0x009896800000895d */ /* 0x004fea0003900000 */
[----:B------:R-:W2:Y:S02]  /*89c0*/  @!P0 SYNCS.PHASECHK.TRANS64 P0, [R0+URZ], R3 ;  /* 0x00000003000085a7 */ /* 0x000ea400080010ff */
[----:B--2---:R-:W-:Y:S05]  /*89d0*/  @!P0 BRA `(.L_x_143) ;  /* 0xfffffffc00f08947 */ /* 0x004fea000383ffff */
[----:B------:R-:W-:Y:S05]  /*89e0*/  BRA `(.L_x_144) ;  /* 0xffffffa000987947 */ /* 0x000fea000383ffff */
.L_x_48:
[----:B------:R-:W-:-:S07]  /*89f0*/  MOV R0, UR5 ;  /* 0x0000000500007c02 */ /* 0x000fce0008000f00 */
.L_x_145:
[----:B-1----:R1:W2:Y:S02]  /*8a00*/  SYNCS.PHASECHK.TRANS64.TRYWAIT P0, [R0+URZ], R3 ;  /* 0x00000003000075a7 */ /* 0x0022a400080011ff */
[----:B--2---:R-:W-:Y:S05]  /*8a10*/  @!P0 NANOSLEEP.SYNCS 0x989680 ;  /* 0x009896800000895d */ /* 0x004fea0003900000 */
[----:B------:R-:W2:Y:S02]  /*8a20*/  @!P0 SYNCS.PHASECHK.TRANS64 P0, [R0+URZ], R3 ;  /* 0x00000003000085a7 */ /* 0x000ea400080010ff */
[----:B--2---:R-:W-:Y:S05]  /*8a30*/  @!P0 BRA `(.L_x_145) ;  /* 0xfffffffc00f08947 */ /* 0x004fea000383ffff */
[----:B------:R-:W-:Y:S05]  /*8a40*/  BRA `(.L_x_146) ;  /* 0xffffffa000a47947 */ /* 0x000fea000383ffff */
.L_x_49:
[----:B------:R-:W-:-:S07]  /*8a50*/  MOV R0, UR5 ;  /* 0x0000000500007c02 */ /* 0x000fce0008000f00 */
.L_x_147:
[----:B-1----:R1:W2:Y:S02]  /*8a60*/  SYNCS.PHASECHK.TRANS64.TRYWAIT P0, [R0+URZ], R3 ;  /* 0x00000003000075a7 */ /* 0x0022a400080011ff */
[----:B--2---:R-:W-:Y:S05]  /*8a70*/  @!P0 NANOSLEEP.SYNCS 0x989680 ;  /* 0x009896800000895d */ /* 0x004fea0003900000 */
[----:B------:R-:W2:Y:S02]  /*8a80*/  @!P0 SYNCS.PHASECHK.TRANS64 P0, [R0+URZ], R3 ;  /* 0x00000003000085a7 */ /* 0x000ea400080010ff */
[----:B--2---:R-:W-:Y:S05]  /*8a90*/  @!P0 BRA `(.L_x_147) ;  /* 0xfffffffc00f08947 */ /* 0x004fea000383ffff */
[----:B------:R-:W-:Y:S05]  /*8aa0*/  BRA `(.L_x_148) ;  /* 0xffffffa000b07947 */ /* 0x000fea000383ffff */
.L_x_50:
[----:B------:R-:W-:-:S07]  /*8ab0*/  MOV R0, UR5 ;  /* 0x0000000500007c02 */ /* 0x000fce0008000f00 */
.L_x_149:
[----:B-1----:R1:W2:Y:S02]  /*8ac0*/  SYNCS.PHASECHK.TRANS64.TRYWAIT P0, [R0+URZ], R3 ;  /* 0x00000003000075a7 */ /* 0x0022a400080011ff */
[----:B--2---:R-:W-:Y:S05]  /*8ad0*/  @!P0 NANOSLEEP.SYNCS 0x989680 ;  /* 0x009896800000895d */ /* 0x004fea0003900000 */
[----:B------:R-:W2:Y:S02]  /*8ae0*/  @!P0 SYNCS.PHASECHK.TRANS64 P0, [R0+URZ], R3 ;  /* 0x00000003000085a7 */ /* 0x000ea400080010ff */
[----:B--2---:R-:W-:Y:S05]  /*8af0*/  @!P0 BRA `(.L_x_149) ;  /* 0xfffffffc00f08947 */ /* 0x004fea000383ffff */
[----:B------:R-:W-:Y:S05]  /*8b00*/  BRA `(.L_x_150) ;  /* 0xffffffa000bc7947 */ /* 0x000fea000383ffff */
.L_x_51:
[----:B------:R-:W-:-:S07]  /*8b10*/  MOV R0, UR5 ;  /* 0x0000000500007c02 */ /* 0x000fce0008000f00 */
.L_x_151:
[----:B-1----:R1:W2:Y:S02]  /*8b20*/  SYNCS.PHASECHK.TRANS64.TRYWAIT P0, [R0+URZ], R3 ;  /* 0x00000003000075a7 */ /* 0x0022a400080011ff */
[----:B--2---:R-:W-:Y:S05]  /*8b30*/  @!P0 NANOSLEEP.SYNCS 0x989680 ;  /* 0x009896800000895d */ /* 0x004fea0003900000 */
[----:B------:R-:W2:Y:S02]  /*8b40*/  @!P0 SYNCS.PHASECHK.TRANS64 P0, [R0+URZ], R3 ;  /* 0x00000003000085a7 */ /* 0x000ea400080010ff */
[----:B--2---:R-:W-:Y:S05]  /*8b50*/  @!P0 BRA `(.L_x_151) ;  /* 0xfffffffc00f08947 */ /* 0x004fea000383ffff */
[----:B------:R-:W-:Y:S05]  /*8b60*/  BRA `(.L_x_152) ;  /* 0xffffffa000c87947 */ /* 0x000fea000383ffff */
.L_x_52:
[----:B------:R-:W-:-:S07]  /*8b70*/  MOV R0, UR5 ;  /* 0x0000000500007c02 */ /* 0x000fce0008000f00 */
.L_x_153:
[----:B-1----:R1:W2:Y:S02]  /*8b80*/  SYNCS.PHASECHK.TRANS64.TRYWAIT P0, [R0+URZ], R3 ;  /* 0x00000003000075a7 */ /* 0x0022a400080011ff */
[----:B--2---:R-:W-:Y:S05]  /*8b90*/  @!P0 NANOSLEEP.SYNCS 0x989680 ;  /* 0x009896800000895d */ /* 0x004fea0003900000 */
[----:B------:R-:W2:Y:S02]  /*8ba0*/  @!P0 SYNCS.PHASECHK.TRANS64 P0, [R0+URZ], R3 ;  /* 0x00000003000085a7 */ /* 0x000ea400080010ff */
[----:B--2---:R-:W-:Y:S05]  /*8bb0*/  @!P0 BRA `(.L_x_153) ;  /* 0xfffffffc00f08947 */ /* 0x004fea000383ffff */
[----:B------:R-:W-:Y:S05]  /*8bc0*/  BRA `(.L_x_154) ;  /* 0xffffffa000d47947 */ /* 0x000fea000383ffff */
.L_x_53:
[----:B------:R-:W-:-:S07]  /*8bd0*/  MOV R0, UR5 ;  /* 0x0000000500007c02 */ /* 0x000fce0008000f00 */
.L_x_155:
[----:B-1----:R1:W2:Y:S02]  /*8be0*/  SYNCS.PHASECHK.TRANS64.TRYWAIT P0, [R0+URZ], R3 ;  /* 0x00000003000075a7 */ /* 0x0022a400080011ff */
[----:B--2---:R-:W-:Y:S05]  /*8bf0*/  @!P0 NANOSLEEP.SYNCS 0x989680 ;  /* 0x009896800000895d */ /* 0x004fea0003900000 */
[----:B------:R-:W2:Y:S02]  /*8c00*/  @!P0 SYNCS.PHASECHK.TRANS64 P0, [R0+URZ], R3 ;  /* 0x00000003000085a7 */ /* 0x000ea400080010ff */
[----:B--2---:R-:W-:Y:S05]  /*8c10*/  @!P0 BRA `(.L_x_155) ;  /* 0xfffffffc00f08947 */ /* 0x004fea000383ffff */
[----:B------:R-:W-:Y:S05]  /*8c20*/  BRA `(.L_x_156) ;  /* 0xffffffa000e07947 */ /* 0x000fea000383ffff */
.L_x_54:
[----:B------:R-:W-:-:S07]  /*8c30*/  MOV R0, UR5 ;  /* 0x0000000500007c02 */ /* 0x000fce0008000f00 */
.L_x_157:
[----:B-1----:R1:W2:Y:S02]  /*8c40*/  SYNCS.PHASECHK.TRANS64.TRYWAIT P0, [R0+URZ], R3 ;  /* 0x00000003000075a7 */ /* 0x0022a400080011ff */
[----:B--2---:R-:W-:Y:S05]  /*8c50*/  @!P0 NANOSLEEP.SYNCS 0x989680 ;  /* 0x009896800000895d */ /* 0x004fea0003900000 */
[----:B------:R-:W2:Y:S02]  /*8c60*/  @!P0 SYNCS.PHASECHK.TRANS64 P0, [R0+URZ], R3 ;  /* 0x00000003000085a7 */ /* 0x000ea400080010ff */
[----:B--2---:R-:W-:Y:S05]  /*8c70*/  @!P0 BRA `(.L_x_157) ;  /* 0xfffffffc00f08947 */ /* 0x004fea000383ffff */
[----:B------:R-:W-:Y:S05]  /*8c80*/  BRA `(.L_x_158) ;  /* 0xffffffa000ec7947 */ /* 0x000fea000383ffff */
.L_x_55:
[----:B------:R-:W-:-:S07]  /*8c90*/  MOV R0, UR5 ;  /* 0x0000000500007c02 */ /* 0x000fce0008000f00 */
.L_x_159:
[----:B-1----:R1:W2:Y:S02]  /*8ca0*/  SYNCS.PHASECHK.TRANS64.TRYWAIT P0, [R0+URZ], R3 ;  /* 0x00000003000075a7 */ /* 0x0022a400080011ff */
[----:B--2---:R-:W-:Y:S05]  /*8cb0*/  @!P0 NANOSLEEP.SYNCS 0x989680 ;  /* 0x009896800000895d */ /* 0x004fea0003900000 */
[----:B------:R-:W2:Y:S02]  /*8cc0*/  @!P0 SYNCS.PHASECHK.TRANS64 P0, [R0+URZ], R3 ;  /* 0x00000003000085a7 */ /* 0x000ea400080010ff */
[----:B--2---:R-:W-:Y:S05]  /*8cd0*/  @!P0 BRA `(.L_x_159) ;  /* 0xfffffffc00f08947 */ /* 0x004fea000383ffff */
[----:B------:R-:W-:Y:S05]  /*8ce0*/  BRA `(.L_x_160) ;  /* 0xffffffa000f87947 */ /* 0x000fea000383ffff */
.L_x_58:
[----:B--2---:R2:W3:Y:S02]  /*8cf0*/  SYNCS.PHASECHK.TRANS64.TRYWAIT P0, [R2+URZ+0x160], R4 ;  /* 0x00016004020075a7 */ /* 0x0044e400080011ff */
[----:B---3--:R-:W-:Y:S05]  /*8d00*/  @!P0 NANOSLEEP.SYNCS 0x989680 ;  /* 0x009896800000895d */ /* 0x008fea0003900000 */
[----:B------:R-:W3:Y:S02]  /*8d10*/  @!P0 SYNCS.PHASECHK.TRANS64 P0, [R2+URZ+0x160], R4 ;  /* 0x00016004020085a7 */ /* 0x000ee400080010ff */
[----:B---3--:R-:W-:Y:S05]  /*8d20*/  @!P0 BRA `(.L_x_58) ;  /* 0xfffffffc00f08947 */ /* 0x008fea000383ffff */
[----:B------:R-:W-:Y:S05]  /*8d30*/  BRA `(.L_x_161) ;  /* 0xffffffa400547947 */ /* 0x000fea000383ffff */
.L_x_59:
[----:B------:R-:W-:-:S07]  /*8d40*/  MOV R2, UR4 ;  /* 0x0000000400027c02 */ /* 0x000fce0008000f00 */
.L_x_162:
[----:B--2---:R2:W3:Y:S02]  /*8d50*/  SYNCS.PHASECHK.TRANS64.TRYWAIT P0, [R2+URZ+0x110], R5 ;  /* 0x00011005020075a7 */ /* 0x0044e400080011ff */
[----:B---3--:R-:W-:Y:S05]  /*8d60*/  @!P0 NANOSLEEP.SYNCS 0x989680 ;  /* 0x009896800000895d */ /* 0x008fea0003900000 */
[----:B------:R-:W3:Y:S02]  /*8d70*/  @!P0 SYNCS.PHASECHK.TRANS64 P0, [R2+URZ+0x110], R5 ;  /* 0x00011005020085a7 */ /* 0x000ee400080010ff */
[----:B---3--:R-:W-:Y:S05]  /*8d80*/  @!P0 BRA `(.L_x_162) ;  /* 0xfffffffc00f08947 */ /* 0x008fea000383ffff */
[----:B------:R-:W-:Y:S05]  /*8d90*/  BRA `(.L_x_163) ;  /* 0xffffffa400647947 */ /* 0x000fea000383ffff */
.L_x_60:
[----:B--2---:R2:W3:Y:S02]  /*8da0*/  SYNCS.PHASECHK.TRANS64.TRYWAIT P1, [R2+URZ+0x100], R4 ;  /* 0x00010004020075a7 */ /* 0x0044e400080211ff */
[----:B---3--:R-:W-:Y:S05]  /*8db0*/  @!P1 NANOSLEEP.SYNCS 0x989680 ;  /* 0x009896800000995d */ /* 0x008fea0003900000 */
[----:B------:R-:W3:Y:S02]  /*8dc0*/  @!P1 SYNCS.PHASECHK.TRANS64 P1, [R2+URZ+0x100], R4 ;  /* 0x00010004020095a7 */ /* 0x000ee400080210ff */
[----:B---3--:R-:W-:Y:S05]  /*8dd0*/  @!P1 BRA `(.L_x_60) ;  /* 0xfffffffc00f09947 */ /* 0x008fea000383ffff */
[----:B------:R-:W-:Y:S05]  /*8de0*/  BRA `(.L_x_164) ;  /* 0xffffffa400947947 */ /* 0x000fea000383ffff */
.L_x_63:
[----:B------:R-:W-:-:S07]  /*8df0*/  MOV R0, UR4 ;  /* 0x0000000400007c02 */ /* 0x000fce0008000f00 */
.L_x_165:
[----:B--2---:R2:W3:Y:S02]  /*8e00*/  SYNCS.PHASECHK.TRANS64.TRYWAIT P0, [R0+URZ+0x110], R2 ;  /* 0x00011002000075a7 */ /* 0x0044e400080011ff */
[----:B---3--:R-:W-:Y:S05]  /*8e10*/  @!P0 NANOSLEEP.SYNCS 0x989680 ;  /* 0x009896800000895d */ /* 0x008fea0003900000 */
[----:B------:R-:W3:Y:S02]  /*8e20*/  @!P0 SYNCS.PHASECHK.TRANS64 P0, [R0+URZ+0x110], R2 ;  /* 0x00011002000085a7 */ /* 0x000ee400080010ff */
[----:B---3--:R-:W-:Y:S05]  /*8e30*/  @!P0 BRA `(.L_x_165) ;  /* 0xfffffffc00f08947 */ /* 0x008fea000383ffff */
[----:B------:R-:W-:Y:S05]  /*8e40*/  BRA `(.L_x_62) ;  /* 0xffffffa400e87947 */ /* 0x000fea000383ffff */
.L_x_72:
[----:B--2---:R-:W-:-:S04]  /*8e50*/  MOV R5, UR5 ;  /* 0x0000000500057c02 */ /* 0x004fc80008000f00 */
[----:B------:R2:W3:Y:S03]  /*8e60*/  SYNCS.PHASECHK.TRANS64.TRYWAIT P0, [R5+URZ+0x8], R6 ;  /* 0x00000806050075a7 */ /* 0x0004e600080011ff */
[----:B---3--:R-:W-:Y:S05]  /*8e70*/  @!P0 NANOSLEEP.SYNCS 0x989680 ;  /* 0x009896800000895d */ /* 0x008fea0003900000 */
[----:B------:R-:W3:Y:S02]  /*8e80*/  @!P0 SYNCS.PHASECHK.TRANS64 P0, [R5+URZ+0x8], R6 ;  /* 0x00000806050085a7 */ /* 0x000ee400080010ff */
[----:B---3--:R-:W-:Y:S05]  /*8e90*/  @!P0 BRA `(.L_x_72) ;  /* 0xfffffffc00ec8947 */ /* 0x008fea000383ffff */
[----:B------:R-:W-:Y:S05]  /*8ea0*/  BRA `(.L_x_71) ;  /* 0xffffffa8009c7947 */ /* 0x000fea000383ffff */
.L_x_74:
[----:B------:R-:W-:Y:S01]  /*8eb0*/  BSSY B0, `(.L_x_166) ;  /* 0x0000006000007945 */ /* 0x000fe20003800000 */
[----:B------:R-:W-:-:S07]  /*8ec0*/  MOV R15, 0xffffffff ;  /* 0xffffffff000f7802 */ /* 0x000fce0000000f00 */
[----:B-12--5:R-:W-:Y:S05]  /*8ed0*/  WARPSYNC.COLLECTIVE R15, `(.L_x_167) ;  /* 0x000000000f0c7348 */ /* 0x026fea0003c00000 */
[----:B------:R-:W-:Y:S02]  /*8ee0*/  ELECT P6, UR79, PT ;  /* 0x00000000004f782f */ /* 0x000fe400038c0000 */
[----:B------:R-:W-:Y:S01]  /*8ef0*/  MOV R14, UR79 ;  /* 0x0000004f000e7c02 */ /* 0x000fe20008000f00 */
[----:B-12--5:R-:W-:Y:S10]  /*8f00*/  ENDCOLLECTIVE ;  /* 0x000000000000791b */ /* 0x026ff40003800000 */
.L_x_167:
[----:B------:R-:W-:Y:S05]  /*8f10*/  BSYNC B0 ;  /* 0x0000000000007941 */ /* 0x000fea0003800000 */
.L_x_166:
[----:B------:R-:W-:Y:S05]  /*8f20*/  BRA `(.L_x_168) ;  /* 0xffffffa800cc7947 */ /* 0x000fea000383ffff */
.L_x_76:
[----:B--2---:R-:W-:-:S04]  /*8f30*/  MOV R0, UR5 ;  /* 0x0000000500007c02 */ /* 0x004fc80008000f00 */
[----:B------:R2:W3:Y:S03]  /*8f40*/  SYNCS.PHASECHK.TRANS64.TRYWAIT P0, [R0+URZ+0x8], R4 ;  /* 0x00000804000075a7 */ /* 0x0004e600080011ff */
[----:B---3--:R-:W-:Y:S05]  /*8f50*/  @!P0 NANOSLEEP.SYNCS 0x989680 ;  /* 0x009896800000895d */ /* 0x008fea0003900000 */
[----:B------:R-:W3:Y:S02]  /*8f60*/  @!P0 SYNCS.PHASECHK.TRANS64 P0, [R0+URZ+0x8], R4 ;  /* 0x00000804000085a7 */ /* 0x000ee400080010ff */
[----:B---3--:R-:W-:Y:S05]  /*8f70*/  @!P0 BRA `(.L_x_76) ;  /* 0xfffffffc00ec8947 */ /* 0x008fea000383ffff */
[----:B------:R-:W-:Y:S05]  /*8f80*/  BRA `(.L_x_75) ;  /* 0xffffffa800d07947 */ /* 0x000fea000383ffff */
.L_x_77:
[----:B-1----:R1:W2:Y:S02]  /*8f90*/  SYNCS.PHASECHK.TRANS64.TRYWAIT P0, [R0+URZ+0x100], R4 ;  /* 0x00010004000075a7 */ /* 0x0022a400080011ff */
[----:B--2---:R-:W-:Y:S05]  /*8fa0*/  @!P0 NANOSLEEP.SYNCS 0x989680 ;  /* 0x009896800000895d */ /* 0x004fea0003900000 */
[----:B------:R-:W2:Y:S02]  /*8fb0*/  @!P0 SYNCS.PHASECHK.TRANS64 P0, [R0+URZ+0x100], R4 ;  /* 0x00010004000085a7 */ /* 0x000ea400080010ff */
[----:B--2---:R-:W-:Y:S05]  /*8fc0*/  @!P0 BRA `(.L_x_77) ;  /* 0xfffffffc00f08947 */ /* 0x004fea000383ffff */
[----:B------:R-:W-:Y:S05]  /*8fd0*/  BRA `(.L_x_169) ;  /* 0xffffffac00bc7947 */ /* 0x000fea000383ffff */
.L_x_79:
[----:B------:R-:W-:-:S07]  /*8fe0*/  MOV R0, UR31 ;  /* 0x0000001f00007c02 */ /* 0x000fce0008000f00 */
.L_x_170:
[----:B-1----:R1:W2:Y:S02]  /*8ff0*/  SYNCS.PHASECHK.TRANS64.TRYWAIT P0, [R0+URZ+0x140], R4 ;  /* 0x00014004000075a7 */ /* 0x0022a400080011ff */
[----:B--2---:R-:W-:Y:S05]  /*9000*/  @!P0 NANOSLEEP.SYNCS 0x989680 ;  /* 0x009896800000895d */ /* 0x004fea0003900000 */
[----:B------:R-:W2:Y:S02]  /*9010*/  @!P0 SYNCS.PHASECHK.TRANS64 P0, [R0+URZ+0x140], R4 ;  /* 0x00014004000085a7 */ /* 0x000ea400080010ff */
[----:B--2---:R-:W-:Y:S05]  /*9020*/  @!P0 BRA `(.L_x_170) ;  /* 0xfffffffc00f08947 */ /* 0x004fea000383ffff */
[----:B------:R-:W-:Y:S05]  /*9030*/  BRA `(.L_x_171) ;  /* 0xffffffb000087947 */ /* 0x000fea000383ffff */
.L_x_82:
[----:B------:R-:W-:Y:S07]  /*9040*/  MOV R0, UR5 ;  /* 0x0000000500007c02 */ /* 0x000fee0008000f00 */
.L_x_172:
[----:B-1----:R1:W2:Y:S02]  /*9050*/  SYNCS.PHASECHK.TRANS64.TRYWAIT P0, [R0+URZ], R4 ;  /* 0x00000004000075a7 */ /* 0x0022a400080011ff */
[----:B--2---:R-:W-:Y:S05]  /*9060*/  @!P0 NANOSLEEP.SYNCS 0x989680 ;  /* 0x009896800000895d */ /* 0x004fea0003900000 */
[----:B------:R-:W2:Y:S02]  /*9070*/  @!P0 SYNCS.PHASECHK.TRANS64 P0, [R0+URZ], R4 ;  /* 0x00000004000085a7 */ /* 0x000ea400080010ff */
[----:B--2---:R-:W-:Y:S05]  /*9080*/  @!P0 BRA `(.L_x_172) ;  /* 0xfffffffc00f08947 */ /* 0x004fea000383ffff */
[----:B------:R-:W-:Y:S05]  /*9090*/  BRA `(.L_x_81) ;  /* 0xffffffb0001c7947 */ /* 0x000fea000383ffff */
.L_x_86:
[----:B-1----:R-:W-:-:S07]  /*90a0*/  MOV R0, UR4 ;  /* 0x0000000400007c02 */ /* 0x002fce0008000f00 */
.L_x_173:
[----:B-1----:R1:W2:Y:S02]  /*90b0*/  SYNCS.PHASECHK.TRANS64.TRYWAIT P0, [R0+URZ], R2 ;  /* 0x00000002000075a7 */ /* 0x0022a400080011ff */
[----:B--2---:R-:W-:Y:S05]  /*90c0*/  @!P0 NANOSLEEP.SYNCS 0x989680 ;  /* 0x009896800000895d */ /* 0x004fea0003900000 */
[----:B------:R-:W2:Y:S02]  /*90d0*/  @!P0 SYNCS.PHASECHK.TRANS64 P0, [R0+URZ], R2 ;  /* 0x00000002000085a7 */ /* 0x000ea400080010ff */
[----:B--2---:R-:W-:Y:S05]  /*90e0*/  @!P0 BRA `(.L_x_173) ;  /* 0xfffffffc00f08947 */ /* 0x004fea000383ffff */
[----:B------:R-:W-:Y:S05]  /*90f0*/  BRA `(.L_x_174) ;  /* 0xffffffb400107947 */ /* 0x000fea000383ffff */
.L_x_87:
[----:B------:R-:W-:-:S07]  /*9100*/  MOV R0, UR5 ;  /* 0x0000000500007c02 */ /* 0x000fce0008000f00 */
.L_x_175:
[----:B-1----:R1:W2:Y:S02]  /*9110*/  SYNCS.PHASECHK.TRANS64.TRYWAIT P0, [R0+URZ], R3 ;  /* 0x00000003000075a7 */ /* 0x0022a400080011ff */
[----:B--2---:R-:W-:Y:S05]  /*9120*/  @!P0 NANOSLEEP.SYNCS 0x989680 ;  /* 0x009896800000895d */ /* 0x004fea0003900000 */
[----:B------:R-:W2:Y:S02]  /*9130*/  @!P0 SYNCS.PHASECHK.TRANS64 P0, [R0+URZ], R3 ;  /* 0x00000003000085a7 */ /* 0x000ea400080010ff */
[----:B--2---:R-:W-:Y:S05]  /*9140*/  @!P0 BRA `(.L_x_175) ;  /* 0xfffffffc00f08947 */ /* 0x004fea000383ffff */
[----:B------:R-:W-:Y:S05]  /*9150*/  BRA `(.L_x_176) ;  /* 0xffffffb4001c7947 */ /* 0x000fea000383ffff */
.L_x_88:
[----:B------:R-:W-:-:S07]  /*9160*/  MOV R0, UR5 ;  /* 0x0000000500007c02 */ /* 0x000fce0008000f00 */
.L_x_177:
[----:B-1----:R1:W2:Y:S02]  /*9170*/  SYNCS.PHASECHK.TRANS64.TRYWAIT P0, [R0+URZ], R3 ;  /* 0x00000003000075a7 */ /* 0x0022a400080011ff */
[----:B--2---:R-:W-:Y:S05]  /*9180*/  @!P0 NANOSLEEP.SYNCS 0x989680 ;  /* 0x009896800000895d */ /* 0x004fea0003900000 */
[----:B------:R-:W2:Y:S02]  /*9190*/  @!P0 SYNCS.PHASECHK.TRANS64 P0, [R0+URZ], R3 ;  /* 0x00000003000085a7 */ /* 0x000ea400080010ff */
[----:B--2---:R-:W-:Y:S05]  /*91a0*/  @!P0 BRA `(.L_x_177) ;  /* 0xfffffffc00f08947 */ /* 0x004fea000383ffff */
[----:B------:R-:W-:Y:S05]  /*91b0*/  BRA `(.L_x_178) ;  /* 0xffffffb400287947 */ /* 0x000fea000383ffff */
.L_x_91:
[----:B------:R-:W-:-:S07]  /*91c0*/  MOV R0, UR26 ;  /* 0x0000001a00007c02 */ /* 0x000fce0008000f00 */
.L_x_179:
[----:B-1----:R1:W2:Y:S02]  /*91d0*/  SYNCS.PHASECHK.TRANS64.TRYWAIT P1, [R0+URZ+0x180], R2 ;  /* 0x00018002000075a7 */ /* 0x0022a400080211ff */
[----:B--2---:R-:W-:Y:S05]  /*91e0*/  @!P1 NANOSLEEP.SYNCS 0x989680 ;  /* 0x009896800000995d */ /* 0x004fea0003900000 */
[----:B------:R-:W2:Y:S02]  /*91f0*/  @!P1 SYNCS.PHASECHK.TRANS64 P1, [R0+URZ+0x180], R2 ;  /* 0x00018002000095a7 */ /* 0x000ea400080210ff */
[----:B--2---:R-:W-:Y:S05]  /*9200*/  @!P1 BRA `(.L_x_179) ;  /* 0xfffffffc00f09947 */ /* 0x004fea000383ffff */
[----:B------:R-:W-:Y:S05]  /*9210*/  BRA `(.L_x_180) ;  /* 0xffffffb400747947 */ /* 0x000fea000383ffff */
.L_x_96:
[----:B--2---:R2:W3:Y:S02]  /*9220*/  SYNCS.PHASECHK.TRANS64.TRYWAIT P0, [R8+URZ+0x100], R0 ;  /* 0x00010000080075a7 */ /* 0x0044e400080011ff */
[----:B---3--:R-:W-:Y:S05]  /*9230*/  @!P0 NANOSLEEP.SYNCS 0x989680 ;  /* 0x009896800000895d */ /* 0x008fea0003900000 */
[----:B------:R-:W3:Y:S02]  /*9240*/  @!P0 SYNCS.PHASECHK.TRANS64 P0, [R8+URZ+0x100], R0 ;  /* 0x00010000080085a7 */ /* 0x000ee400080010ff */
[----:B---3--:R-:W-:Y:S05]  /*9250*/  @!P0 BRA `(.L_x_96) ;  /* 0xfffffffc00f08947 */ /* 0x008fea000383ffff */
[----:B------:R-:W-:Y:S05]  /*9260*/  BRA `(.L_x_181) ;  /* 0xffffffb800a47947 */ /* 0x000fea000383ffff */
.L_x_99:
[----:B--2---:R-:W-:Y:S07]  /*9270*/  MOV R0, UR21 ;  /* 0x0000001500007c02 */ /* 0x004fee0008000f00 */
.L_x_182:
[----:B--2---:R2:W3:Y:S02]  /*9280*/  SYNCS.PHASECHK.TRANS64.TRYWAIT P1, [R0+URZ+0xf8], R2 ;  /* 0x0000f802000075a7 */ /* 0x0044e400080211ff */
[----:B---3--:R-:W-:Y:S05]  /*9290*/  @!P1 NANOSLEEP.SYNCS 0x989680 ;  /* 0x009896800000995d */ /* 0x008fea0003900000 */
[----:B------:R-:W3:Y:S02]  /*92a0*/  @!P1 SYNCS.PHASECHK.TRANS64 P1, [R0+URZ+0xf8], R2 ;  /* 0x0000f802000095a7 */ /* 0x000ee400080210ff */
[----:B---3--:R-:W-:Y:S05]  /*92b0*/  @!P1 BRA `(.L_x_182) ;  /* 0xfffffffc00f09947 */ /* 0x008fea000383ffff */
[----:B------:R-:W-:Y:S05]  /*92c0*/  BRA `(.L_x_98) ;  /* 0xffffffc000207947 */ /* 0x000fea000383ffff */
.L_x_102:
[----:B--2---:R-:W-:Y:S07]  /*92d0*/  MOV R0, UR21 ;  /* 0x0000001500007c02 */ /* 0x004fee0008000f00 */
.L_x_183:
[----:B--2---:R2:W3:Y:S02]  /*92e0*/  SYNCS.PHASECHK.TRANS64.TRYWAIT P0, [R0+URZ+0xe0], R4 ;  /* 0x0000e004000075a7 */ /* 0x0044e400080011ff */
[----:B---3--:R-:W-:Y:S05]  /*92f0*/  @!P0 NANOSLEEP.SYNCS 0x989680 ;  /* 0x009896800000895d */ /* 0x008fea0003900000 */
[----:B------:R-:W3:Y:S02]  /*9300*/  @!P0 SYNCS.PHASECHK.TRANS64 P0, [R0+URZ+0xe0], R4 ;  /* 0x0000e004000085a7 */ /* 0x000ee400080010ff */
[----:B---3--:R-:W-:Y:S05]  /*9310*/  @!P0 BRA `(.L_x_183) ;  /* 0xfffffffc00f08947 */ /* 0x008fea000383ffff */
[----:B------:R-:W-:Y:S05]  /*9320*/  BRA `(.L_x_184) ;  /* 0xffffffc000787947 */ /* 0x000fea000383ffff */
.L_x_103:
[----:B------:R-:W-:Y:S07]  /*9330*/  MOV R0, UR21 ;  /* 0x0000001500007c02 */ /* 0x000fee0008000f00 */
.L_x_185:
[----:B--2---:R2:W3:Y:S02]  /*9340*/  SYNCS.PHASECHK.TRANS64.TRYWAIT P0, [R0+URZ+0xe8], R4 ;  /* 0x0000e804000075a7 */ /* 0x0044e400080011ff */
[----:B---3--:R-:W-:Y:S05]  /*9350*/  @!P0 NANOSLEEP.SYNCS 0x989680 ;  /* 0x009896800000895d */ /* 0x008fea0003900000 */
[----:B------:R-:W3:Y:S02]  /*9360*/  @!P0 SYNCS.PHASECHK.TRANS64 P0, [R0+URZ+0xe8], R4 ;  /* 0x0000e804000085a7 */ /* 0x000ee400080010ff */
[----:B---3--:R-:W-:Y:S05]  /*9370*/  @!P0 BRA `(.L_x_185) ;  /* 0xfffffffc00f08947 */ /* 0x008fea000383ffff */
[----:B------:R-:W-:Y:S05]  /*9380*/  BRA `(.L_x_186) ;  /* 0xffffffc000d87947 */ /* 0x000fea000383ffff */
.L_x_105:
[----:B------:R-:W-:-:S07]  /*9390*/  MOV R0, UR21 ;  /* 0x0000001500007c02 */ /* 0x000fce0008000f00 */
.L_x_187:
[----:B---3--:R3:W4:Y:S02]  /*93a0*/  SYNCS.PHASECHK.TRANS64.TRYWAIT P0, [R0+URZ+0xe0], R2 ;  /* 0x0000e002000075a7 */ /* 0x00872400080011ff */
[----:B----4-:R-:W-:Y:S05]  /*93b0*/  @!P0 NANOSLEEP.SYNCS 0x989680 ;  /* 0x009896800000895d */ /* 0x010fea0003900000 */
[----:B------:R-:W4:Y:S02]  /*93c0*/  @!P0 SYNCS.PHASECHK.TRANS64 P0, [R0+URZ+0xe0], R2 ;  /* 0x0000e002000085a7 */ /* 0x000f2400080010ff */
[----:B----4-:R-:W-:Y:S05]  /*93d0*/  @!P0 BRA `(.L_x_187) ;  /* 0xfffffffc00f08947 */ /* 0x010fea000383ffff */
[----:B------:R-:W-:Y:S05]  /*93e0*/  BRA `(.L_x_188) ;  /* 0xffffffc400647947 */ /* 0x000fea000383ffff */
.L_x_107:
[----:B-1----:R1:W2:Y:S02]  /*93f0*/  SYNCS.PHASECHK.TRANS64.TRYWAIT P0, [R3+URZ+0x100], R0 ;  /* 0x00010000030075a7 */ /* 0x0022a400080011ff */
[----:B--2---:R-:W-:Y:S05]  /*9400*/  @!P0 NANOSLEEP.SYNCS 0x989680 ;  /* 0x009896800000895d */ /* 0x004fea0003900000 */
[----:B------:R-:W2:Y:S02]  /*9410*/  @!P0 SYNCS.PHASECHK.TRANS64 P0, [R3+URZ+0x100], R0 ;  /* 0x00010000030085a7 */ /* 0x000ea400080010ff */
[----:B--2---:R-:W-:Y:S05]  /*9420*/  @!P0 BRA `(.L_x_107) ;  /* 0xfffffffc00f08947 */ /* 0x004fea000383ffff */
[----:B------:R-:W-:Y:S05]  /*9430*/  BRA `(.L_x_189) ;  /* 0xffffffc800207947 */ /* 0x000fea000383ffff */
.L_x_118:
[----:B-1----:R1:W2:Y:S02]  /*9440*/  SYNCS.PHASECHK.TRANS64.TRYWAIT P1, [R4+URZ+0xd0], R0 ;  /* 0x0000d000040075a7 */ /* 0x0022a400080211ff */
[----:B--2---:R-:W-:Y:S05]  /*9450*/  @!P1 NANOSLEEP.SYNCS 0x989680 ;  /* 0x009896800000995d */ /* 0x004fea0003900000 */
[----:B------:R-:W2:Y:S02]  /*9460*/  @!P1 SYNCS.PHASECHK.TRANS64 P1, [R4+URZ+0xd0], R0 ;  /* 0x0000d000040095a7 */ /* 0x000ea400080210ff */
[----:B--2---:R-:W-:Y:S05]  /*9470*/  @!P1 BRA `(.L_x_118) ;  /* 0xfffffffc00f09947 */ /* 0x004fea000383ffff */
[----:B------:R-:W-:Y:S05]  /*9480*/  BRA `(.L_x_117) ;  /* 0xffffffd400887947 */ /* 0x000fea000383ffff */
.L_x_120:
[----:B-1----:R1:W2:Y:S02]  /*9490*/  SYNCS.PHASECHK.TRANS64.TRYWAIT P0, [R80+URZ+0x120], R5 ;  /* 0x00012005500075a7 */ /* 0x0022a400080011ff */
[----:B--2---:R-:W-:Y:S05]  /*94a0*/  @!P0 NANOSLEEP.SYNCS 0x989680 ;  /* 0x009896800000895d */ /* 0x004fea0003900000 */
[----:B------:R-:W2:Y:S02]  /*94b0*/  @!P0 SYNCS.PHASECHK.TRANS64 P0, [R80+URZ+0x120], R5 ;  /* 0x00012005500085a7 */ /* 0x000ea400080010ff */
[----:B--2---:R-:W-:Y:S05]  /*94c0*/  @!P0 BRA `(.L_x_120) ;  /* 0xfffffffc00f08947 */ /* 0x004fea000383ffff */
[----:B------:R-:W-:Y:S05]  /*94d0*/  BRA `(.L_x_119) ;  /* 0xffffffd400dc7947 */ /* 0x000fea000383ffff */
.L_x_128:
[----:B--2---:R2:W3:Y:S02]  /*94e0*/  SYNCS.PHASECHK.TRANS64.TRYWAIT P0, [R3+URZ+0xd0], R0 ;  /* 0x0000d000030075a7 */ /* 0x0044e400080011ff */
[----:B---3--:R-:W-:Y:S05]  /*94f0*/  @!P0 NANOSLEEP.SYNCS 0x989680 ;  /* 0x009896800000895d */ /* 0x008fea0003900000 */
[----:B------:R-:W3:Y:S02]  /*9500*/  @!P0 SYNCS.PHASECHK.TRANS64 P0, [R3+URZ+0xd0], R0 ;  /* 0x0000d000030085a7 */ /* 0x000ee400080010ff */
[----:B---3--:R-:W-:Y:S05]  /*9510*/  @!P0 BRA `(.L_x_128) ;  /* 0xfffffffc00f08947 */ /* 0x008fea000383ffff */
[----:B------:R-:W-:Y:S05]  /*9520*/  BRA `(.L_x_127) ;  /* 0xffffffe000e87947 */ /* 0x000fea000383ffff */
        .weak           $__internal_0_$__cuda_sm10x_tcgen05_guardrail_trap_col_being_dealloced_not_returned_by_alloc
        .type           $__internal_0_$__cuda_sm10x_tcgen05_guardrail_trap_col_being_dealloced_not_returned_by_alloc,@function
        .size           $__internal_0_$__cuda_sm10x_tcgen05_guardrail_trap_col_being_dealloced_not_returned_by_alloc,($__internal_1_$__cuda_sm10x_tcgen05_guardrail_trap_phase_invalid_during_alloc - $__internal_0_$__cuda_sm10x_tcgen05_guardrail_trap_col_being_dealloced_not_returned_by_alloc)
$__internal_0_$__cuda_sm10x_tcgen05_guardrail_trap_col_being_dealloced_not_returned_by_alloc:
[----:B------:R-:W-:Y:S05]  /*9530*/  BPT.TRAP 0x1 ;  /* 0x000000040000795c */ /* 0x000fea0000300000 */
[----:B------:R-:W-:-:S04]  /*9540*/  HFMA2 R3, -RZ, RZ, 0, 0 ;  /* 0x00000000ff037431 */ /* 0x000fc800000001ff */
[----:B------:R-:W-:Y:S05]  /*9550*/  RET.REL.NODEC R2 `(_ZN7cutlass13device_kernelINS_4gemm6kernel13GemmUniversalIN4cute5tupleIJiiiiEEENS1_10collective13CollectiveMmaINS1_35MainloopSm100TmaUmmaWarpSpecializedILi13ELi2ELi4ENS5_IJNS4_1CILi8EEENSA_ILi1EEESC_EEEEENS5_IJNSA_ILi128EEESF_SF_EEEaNS5_IJlSC_lEEEaSH_NS4_8TiledMMAINS4_8MMA_AtomIJNS4_21SM100_MMA_S8_2x1SM_SSIaaiLi128ELi128ELNS4_4UMMA5MajorE0ELSM_0ELNSL_8SaturateE0EEEEEENS4_6LayoutINS5_IJSC_SC_SC_EEENS5_IJNSA_ILi0EEESS_SS_EEEEENS5_IJNS4_10UnderscoreESV_SV_EEEEENS4_18SM100_TMA_2SM_LOADENS4_14ComposedLayoutINS4_7SwizzleILi3ELi4ELi3EEENS4_18smem_ptr_flag_bitsILi8EEENSQ_INS5_IJSB_SF_EEENS5_IJSF_SC_EEEEEEEvNS4_8identityENS4_28SM100_TMA_2SM_LOAD_MULTICASTES17_vS18_EENS_8epilogue10collective18CollectiveEpilogueINS1B_23Sm100TmaWarpSpecializedILi2ELi2ELi32ELb0ELb0EEEJNS5_IJNSA_ILi64EEESF_SF_EEENS5_IJNSQ_IS1G_SC_EENSQ_INS5_IJNSA_ILi32EEENSA_ILi2EEEEEENS5_IJSC_S1G_EEEEEEEEaSH_aSH_NS1B_6fusion15FusionCallbacksIS1F_NS1P_17LinearCombinationIaiaiLNS_15FloatRoundStyleE2EEES1H_S1O_JEEENS4_5SM1004TMEM4LOAD26SM100_TMEM_LOAD_32dp32b32xENS4_13SM90_TMA_LOADENSZ_INS10_ILi1ELi4ELi3EEES13_NSQ_INS5_IJSB_S1J_EEENS5_IJS1J_SC_EEEEEEENS4_39AutoVectorizingCopyWithAssumedAlignmentILi128EEENS4_14SM90_TMA_STOREES24_S26_S26_EEEvvEEEEvNT_6ParamsE) ;  /* 0xffffff6802a87950 */ /* 0x000fea0003c3ffff */
        .weak           $__internal_1_$__cuda_sm10x_tcgen05_guardrail_trap_phase_invalid_during_alloc
        .type           $__internal_1_$__cuda_sm10x_tcgen05_guardrail_trap_phase_invalid_during_alloc,@function
        .size           $__internal_1_$__cuda_sm10x_tcgen05_guardrail_trap_phase_invalid_during_alloc,($__internal_2_$__cuda_sm10x_tcgen05_guardrail_trap_unallocated_columns_being_dealloced - $__internal_1_$__cuda_sm10x_tcgen05_guardrail_trap_phase_invalid_during_alloc)
$__internal_1_$__cuda_sm10x_tcgen05_guardrail_trap_phase_invalid_during_alloc:
[----:B------:R-:W-:Y:S05]  /*9560*/  BPT.TRAP 0x1 ;  /* 0x000000040000795c */ /* 0x000fea0000300000 */
[----:B------:R-:W-:-:S04]  /*9570*/  MOV R5, 0x0 ;  /* 0x0000000000057802 */ /* 0x000fc80000000f00 */
[----:B------:R-:W-:Y:S05]  /*9580*/  RET.REL.NODEC R4 `(_ZN7cutlass13device_kernelINS_4gemm6kernel13GemmUniversalIN4cute5tupleIJiiiiEEENS1_10collective13CollectiveMmaINS1_35MainloopSm100TmaUmmaWarpSpecializedILi13ELi2ELi4ENS5_IJNS4_1CILi8EEENSA_ILi1EEESC_EEEEENS5_IJNSA_ILi128EEESF_SF_EEEaNS5_IJlSC_lEEEaSH_NS4_8TiledMMAINS4_8MMA_AtomIJNS4_21SM100_MMA_S8_2x1SM_SSIaaiLi128ELi128ELNS4_4UMMA5MajorE0ELSM_0ELNSL_8SaturateE0EEEEEENS4_6LayoutINS5_IJSC_SC_SC_EEENS5_IJNSA_ILi0EEESS_SS_EEEEENS5_IJNS4_10UnderscoreESV_SV_EEEEENS4_18SM100_TMA_2SM_LOADENS4_14ComposedLayoutINS4_7SwizzleILi3ELi4ELi3EEENS4_18smem_ptr_flag_bitsILi8EEENSQ_INS5_IJSB_SF_EEENS5_IJSF_SC_EEEEEEEvNS4_8identityENS4_28SM100_TMA_2SM_LOAD_MULTICASTES17_vS18_EENS_8epilogue10collective18CollectiveEpilogueINS1B_23Sm100TmaWarpSpecializedILi2ELi2ELi32ELb0ELb0EEEJNS5_IJNSA_ILi64EEESF_SF_EEENS5_IJNSQ_IS1G_SC_EENSQ_INS5_IJNSA_ILi32EEENSA_ILi2EEEEEENS5_IJSC_S1G_EEEEEEEEaSH_aSH_NS1B_6fusion15FusionCallbacksIS1F_NS1P_17LinearCombinationIaiaiLNS_15FloatRoundStyleE2EEES1H_S1O_JEEENS4_5SM1004TMEM4LOAD26SM100_TMEM_LOAD_32dp32b32xENS4_13SM90_TMA_LOADENSZ_INS10_ILi1ELi4ELi3EEES13_NSQ_INS5_IJSB_S1J_EEENS5_IJS1J_SC_EEEEEEENS4_39AutoVectorizingCopyWithAssumedAlignmentILi128EEENS4_14SM90_TMA_STOREES24_S26_S26_EEEvvEEEEvNT_6ParamsE) ;  /* 0xffffff68049c7950 */ /* 0x000fea0003c3ffff */
        .weak           $__internal_2_$__cuda_sm10x_tcgen05_guardrail_trap_unallocated_columns_being_dealloced
        .type           $__internal_2_$__cuda_sm10x_tcgen05_guardrail_trap_unallocated_columns_being_dealloced,@function
        .size           $__internal_2_$__cuda_sm10x_tcgen05_guardrail_trap_unallocated_columns_being_dealloced,(.L_x_191 - $__internal_2_$__cuda_sm10x_tcgen05_guardrail_trap_unallocated_columns_being_dealloced)
$__internal_2_$__cuda_sm10x_tcgen05_guardrail_trap_unallocated_columns_being_dealloced:
[----:B------:R-:W-:Y:S05]  /*9590*/  BPT.TRAP 0x1 ;  /* 0x000000040000795c */ /* 0x000fea0000300000 */
[----:B------:R-:W-:-:S04]  /*95a0*/  HFMA2 R3, -RZ, RZ, 0, 0 ;  /* 0x00000000ff037431 */ /* 0x000fc800000001ff */
[----:B------:R-:W-:Y:S05]  /*95b0*/  RET.REL.NODEC R2 `(_ZN7cutlass13device_kernelINS_4gemm6kernel13GemmUniversalIN4cute5tupleIJiiiiEEENS1_10collective13CollectiveMmaINS1_35MainloopSm100TmaUmmaWarpSpecializedILi13ELi2ELi4ENS5_IJNS4_1CILi8EEENSA_ILi1EEESC_EEEEENS5_IJNSA_ILi128EEESF_SF_EEEaNS5_IJlSC_lEEEaSH_NS4_8TiledMMAINS4_8MMA_AtomIJNS4_21SM100_MMA_S8_2x1SM_SSIaaiLi128ELi128ELNS4_4UMMA5MajorE0ELSM_0ELNSL_8SaturateE0EEEEEENS4_6LayoutINS5_IJSC_SC_SC_EEENS5_IJNSA_ILi0EEESS_SS_EEEEENS5_IJNS4_10UnderscoreESV_SV_EEEEENS4_18SM100_TMA_2SM_LOADENS4_14ComposedLayoutINS4_7SwizzleILi3ELi4ELi3EEENS4_18smem_ptr_flag_bitsILi8EEENSQ_INS5_IJSB_SF_EEENS5_IJSF_SC_EEEEEEEvNS4_8identityENS4_28SM100_TMA_2SM_LOAD_MULTICASTES17_vS18_EENS_8epilogue10collective18CollectiveEpilogueINS1B_23Sm100TmaWarpSpecializedILi2ELi2ELi32ELb0ELb0EEEJNS5_IJNSA_ILi64EEESF_SF_EEENS5_IJNSQ_IS1G_SC_EENSQ_INS5_IJNSA_ILi32EEENSA_ILi2EEEEEENS5_IJSC_S1G_EEEEEEEEaSH_aSH_NS1B_6fusion15FusionCallbacksIS1F_NS1P_17LinearCombinationIaiaiLNS_15FloatRoundStyleE2EEES1H_S1O_JEEENS4_5SM1004TMEM4LOAD26SM100_TMEM_LOAD_32dp32b32xENS4_13SM90_TMA_LOADENSZ_INS10_ILi1ELi4ELi3EEES13_NSQ_INS5_IJSB_S1J_EEENS5_IJS1J_SC_EEEEEEENS4_39AutoVectorizingCopyWithAssumedAlignmentILi128EEENS4_14SM90_TMA_STOREES24_S26_S26_EEEvvEEEEvNT_6ParamsE) ;  /* 0xffffff6802907950 */ /* 0x000fea0003c3ffff */
.L_x_190:
[----:B------:R-:W-:-:S00]  /*95c0*/  BRA `(.L_x_190) ;  /* 0xfffffffc00fc7947 */ /* 0x000fc0000383ffff */
[----:B------:R-:W-:-:S00]  /*95d0*/  NOP ;  /* 0x0000000000007918 */ /* 0x000fc00000000000 */
        /* <DEDUP_REMOVED lines=10> */
.L_x_191:


//--------------------- .nv.global.init           --------------------------
	.section	.nv.global.init,"aw",@progbits
.nv.global.init:
	.type		$str$27,@object
	.size		$str$27,($str$28 - $str$27)
$str$27:
        /*0000*/ 	.byte	0x28, 0x61, 0x64, 0x64, 0x72, 0x65, 0x73, 0x73, 0x20, 0x26, 0x20, 0x6d, 0x61, 0x73, 0x6b, 0x29
        /*0010*/ 	.byte	0x20, 0x3d, 0x3d, 0x20, 0x30, 0x00
	.type		$str$28,@object
	.size		$str$28,($str$26 - $str$28)
$str$28:
        /*0016*/ 	.byte	0x2f, 0x74, 0x6d, 0x70, 0x2f, 0x63, 0x75, 0x74, 0x6c, 0x61, 0x73, 0x73, 0x5f, 0x73, 0x77, 0x65
        /*0026*/ 	.byte	0x65, 0x70, 0x5f, 0x73, 0x72, 0x63, 0x2f, 0x69, 0x6e, 0x63, 0x6c, 0x75, 0x64, 0x65, 0x2f, 0x63
        /*0036*/ 	.byte	0x75, 0x74, 0x65, 0x2f, 0x70, 0x6f, 0x69, 0x6e, 0x74, 0x65, 0x72, 0x5f, 0x66, 0x6c, 0x61, 0x67
        /*0046*/ 	.byte	0x67, 0x65, 0x64, 0x2e, 0x68, 0x70, 0x70, 0x00
	.type		$str$26,@object
	.size		$str$26,($str$25 - $str$26)
$str$26:
        /*004e*/ 	.byte	0x2f, 0x74, 0x6d, 0x70, 0x2f, 0x63, 0x75, 0x74, 0x6c, 0x61, 0x73, 0x73, 0x5f, 0x73, 0x77, 0x65
        /*005e*/ 	.byte	0x65, 0x70, 0x5f, 0x73, 0x72, 0x63, 0x2f, 0x69, 0x6e, 0x63, 0x6c, 0x75, 0x64, 0x65, 0x2f, 0x63
        /*006e*/ 	.byte	0x75, 0x74, 0x65, 0x2f, 0x61, 0x74, 0x6f, 0x6d, 0x2f, 0x63, 0x6f, 0x70, 0x79, 0x5f, 0x74, 0x72
        /*007e*/ 	.byte	0x61, 0x69, 0x74, 0x73, 0x5f, 0x73, 0x6d, 0x31, 0x30, 0x30, 0x2e, 0x68, 0x70, 0x70, 0x00
	.type		$str$25,@object
	.size		$str$25,(__unnamed_1 - $str$25)
$str$25:
        /*008d*/ 	.byte	0x28, 0x28, 0x75, 0x69, 0x6e, 0x74, 0x33, 0x32, 0x5f, 0x74, 0x28, 0x74, 0x68, 0x72, 0x65, 0x61
        /*009d*/ 	.byte	0x64, 0x49, 0x64, 0x78, 0x2e, 0x78, 0x29, 0x20, 0x2f, 0x20, 0x33, 0x32, 0x29, 0x20, 0x25, 0x20
        /*00ad*/ 	.byte	0x34, 0x29, 0x20, 0x3d, 0x3d, 0x20, 0x28, 0x28, 0x28, 0x74, 0x6d, 0x65, 0x6d, 0x5f, 0x61, 0x64
        /*00bd*/ 	.byte	0x64, 0x72, 0x20, 0x3e, 0x3e, 0x20, 0x31, 0x36, 0x29, 0x20, 0x2f, 0x20, 0x33, 0x32, 0x29, 0x20
        /*00cd*/ 	.byte	0x25, 0x20, 0x34, 0x29, 0x00
	.type		__unnamed_1,@object
	.size		__unnamed_1,(__unnamed_2 - __unnamed_1)
__unnamed_1:
        /*00d2*/ 	.byte	0x61, 0x75, 0x74, 0x6f, 0x20, 0x63, 0x75, 0x74, 0x65, 0x3a, 0x3a, 0x61, 0x73, 0x5f, 0x70, 0x6f
        /* <DEDUP_REMOVED lines=24> */
        /*0262*/ 	.byte	0x3e, 0x3e, 0x5d, 0x00
	.type		__unnamed_2,@object
	.size		__unnamed_2,(.L_2 - __unnamed_2)
__unnamed_2:
        /* <DEDUP_REMOVED lines=41> */
.L_2:


//--------------------- .nv.shared._ZN7cutlass13device_kernelINS_4gemm6kernel13GemmUniversalIN4cute5tupleIJiiiiEEENS1_10collective13CollectiveMmaINS1_35MainloopSm100TmaUmmaWarpSpecializedILi13ELi2ELi4ENS5_IJNS4_1CILi8EEENSA_ILi1EEESC_EEEEENS5_IJNSA_ILi128EEESF_SF_EEEaNS5_IJlSC_lEEEaSH_NS4_8TiledMMAINS4_8MMA_AtomIJNS4_21SM100_MMA_S8_2x1SM_SSIaaiLi128ELi128ELNS4_4UMMA5MajorE0ELSM_0ELNSL_8SaturateE0EEEEEENS4_6LayoutINS5_IJSC_SC_SC_EEENS5_IJNSA_ILi0EEESS_SS_EEEEENS5_IJNS4_10UnderscoreESV_SV_EEEEENS4_18SM100_TMA_2SM_LOADENS4_14ComposedLayoutINS4_7SwizzleILi3ELi4ELi3EEENS4_18smem_ptr_flag_bitsILi8EEENSQ_INS5_IJSB_SF_EEENS5_IJSF_SC_EEEEEEEvNS4_8identityENS4_28SM100_TMA_2SM_LOAD_MULTICASTES17_vS18_EENS_8epilogue10collective18CollectiveEpilogueINS1B_23Sm100TmaWarpSpecializedILi2ELi2ELi32ELb0ELb0EEEJNS5_IJNSA_ILi64EEESF_SF_EEENS5_IJNSQ_IS1G_SC_EENSQ_INS5_IJNSA_ILi32EEENSA_ILi2EEEEEENS5_IJSC_S1G_EEEEEEEEaSH_aSH_NS1B_6fusion15FusionCallbacksIS1F_NS1P_17LinearCombinationIaiaiLNS_15FloatRoundStyleE2EEES1H_S1O_JEEENS4_5SM1004TMEM4LOAD26SM100_TMEM_LOAD_32dp32b32xENS4_13SM90_TMA_LOADENSZ_INS10_ILi1ELi4ELi3EEES13_NSQ_INS5_IJSB_S1J_EEENS5_IJS1J_SC_EEEEEEENS4_39AutoVectorizingCopyWithAssumedAlignmentILi128EEENS4_14SM90_TMA_STOREES24_S26_S26_EEEvvEEEEvNT_6ParamsE --------------------------
	.section	.nv.shared._ZN7cutlass13device_kernelINS_4gemm6kernel13GemmUniversalIN4cute5tupleIJiiiiEEENS1_10collective13CollectiveMmaINS1_35MainloopSm100TmaUmmaWarpSpecializedILi13ELi2ELi4ENS5_IJNS4_1CILi8EEENSA_ILi1EEESC_EEEEENS5_IJNSA_ILi128EEESF_SF_EEEaNS5_IJlSC_lEEEaSH_NS4_8TiledMMAINS4_8MMA_AtomIJNS4_21SM100_MMA_S8_2x1SM_SSIaaiLi128ELi128ELNS4_4UMMA5MajorE0ELSM_0ELNSL_8SaturateE0EEEEEENS4_6LayoutINS5_IJSC_SC_SC_EEENS5_IJNSA_ILi0EEESS_SS_EEEEENS5_IJNS4_10UnderscoreESV_SV_EEEEENS4_18SM100_TMA_2SM_LOADENS4_14ComposedLayoutINS4_7SwizzleILi3ELi4ELi3EEENS4_18smem_ptr_flag_bitsILi8EEENSQ_INS5_IJSB_SF_EEENS5_IJSF_SC_EEEEEEEvNS4_8identityENS4_28SM100_TMA_2SM_LOAD_MULTICASTES17_vS18_EENS_8epilogue10collective18CollectiveEpilogueINS1B_23Sm100TmaWarpSpecializedILi2ELi2ELi32ELb0ELb0EEEJNS5_IJNSA_ILi64EEESF_SF_EEENS5_IJNSQ_IS1G_SC_EENSQ_INS5_IJNSA_ILi32EEENSA_ILi2EEEEEENS5_IJSC_S1G_EEEEEEEEaSH_aSH_NS1B_6fusion15FusionCallbacksIS1F_NS1P_17LinearCombinationIaiaiLNS_15FloatRoundStyleE2EEES1H_S1O_JEEENS4_5SM1004TMEM4LOAD26SM100_TMEM_LOAD_32dp32b32xENS4_13SM90_TMA_LOADENSZ_INS10_ILi1ELi4ELi3EEES13_NSQ_INS5_IJSB_S1J_EEENS5_IJS1J_SC_EEEEEEENS4_39AutoVectorizingCopyWithAssumedAlignmentILi128EEENS4_14SM90_TMA_STOREES24_S26_S26_EEEvvEEEEvNT_6ParamsE,"aw",@nobits
	.sectionflags	@""
	.align	16
	.zero		1024


//--------------------- .nv.shared.reserved.0     --------------------------
	.section	.nv.shared.reserved.0,"aw",@nobits
	.weak		__nv_reservedSMEM_offset_0_alias
	.size		__nv_reservedSMEM_offset_0_alias, 0, 64
	.other		__nv_reservedSMEM_offset_0_alias,@"STO_CUDA_RESERVED_SHARED STV_DEFAULT"
__nv_reservedSMEM_offset_0_alias:
	.zero		0
.nv.shared.reserved.0:
	.zero		64
	.weak		__nv_reservedSMEM_tcgen05_partition
	.type		__nv_reservedSMEM_tcgen05_partition,@object
	.size		__nv_reservedSMEM_tcgen05_partition,(.L_0 - __nv_reservedSMEM_tcgen05_partition)
__nv_reservedSMEM_tcgen05_partition:
	.zero		32
.L_0:


//--------------------- .nv.global                --------------------------
	.section	.nv.global,"aw",@nobits
.nv.global:
	.type		_ZN40_INTERNAL_4f49ab60_4_k_cu_4282eb0b_233734cute1_E,@object
	.size		_ZN40_INTERNAL_4f49ab60_4_k_cu_4282eb0b_233734cute1_E,(_ZN40_INTERNAL_4f49ab60_4_k_cu_4282eb0b_233734cuda3std3__45__cpo6cbeginE - _ZN40_INTERNAL_4f49ab60_4_k_cu_4282eb0b_233734cute1_E)
_ZN40_INTERNAL_4f49ab60_4_k_cu_4282eb0b_233734cute1_E:
	.zero		1
	.type		_ZN40_INTERNAL_4f49ab60_4_k_cu_4282eb0b_233734cuda3std3__45__cpo6cbeginE,@object
	.size		_ZN40_INTERNAL_4f49ab60_4_k_cu_4282eb0b_233734cuda3std3__45__cpo6cbeginE,(_ZN40_INTERNAL_4f49ab60_4_k_cu_4282eb0b_233734cuda3std3__48in_placeE - _ZN40_INTERNAL_4f49ab60_4_k_cu_4282eb0b_233734cuda3std3__45__cpo6cbeginE)
_ZN40_INTERNAL_4f49ab60_4_k_cu_4282eb0b_233734cuda3std3__45__cpo6cbeginE:
	.zero		1
	.type		_ZN40_INTERNAL_4f49ab60_4_k_cu_4282eb0b_233734cuda3std3__48in_placeE,@object
	.size		_ZN40_INTERNAL_4f49ab60_4_k_cu_4282eb0b_233734cuda3std3__48in_placeE,(_ZN40_INTERNAL_4f49ab60_4_k_cu_4282eb0b_233734cuda3std6ranges3__45__cpo9iter_moveE - _ZN40_INTERNAL_4f49ab60_4_k_cu_4282eb0b_233734cuda3std3__48in_placeE)
_ZN40_INTERNAL_4f49ab60_4_k_cu_4282eb0b_233734cuda3std3__48in_placeE:
	.zero		1
	.type		_ZN40_INTERNAL_4f49ab60_4_k_cu_4282eb0b_233734cuda3std6ranges3__45__cpo9iter_moveE,@object
	.size		_ZN40_INTERNAL_4f49ab60_4_k_cu_4282eb0b_233734cuda3std6ranges3__45__cpo9iter_moveE,(_ZN40_INTERNAL_4f49ab60_4_k_cu_4282eb0b_233734cuda3std3__45__cpo5beginE - _ZN40_INTERNAL_4f49ab60_4_k_cu_4282eb0b_233734cuda3std6ranges3__45__cpo9iter_moveE)
_ZN40_INTERNAL_4f49ab60_4_k_cu_4282eb0b_233734cuda3std6ranges3__45__cpo9iter_moveE:
	.zero		1
	.type		_ZN40_INTERNAL_4f49ab60_4_k_cu_4282eb0b_233734cuda3std3__45__cpo5beginE,@object
	.size		_ZN40_INTERNAL_4f49ab60_4_k_cu_4282eb0b_233734cuda3std3__45__cpo5beginE,(_ZN40_INTERNAL_4f49ab60_4_k_cu_4282eb0b_233734cuda3std3__442_GLOBAL__N__4f49ab60_4_k_cu_4282eb0b_233736ignoreE - _ZN40_INTERNAL_4f49ab60_4_k_cu_4282eb0b_233734cuda3std3__45__cpo5beginE)
_ZN40_INTERNAL_4f49ab60_4_k_cu_4282eb0b_233734cuda3std3__45__cpo5beginE:
	.zero		1
	.type		_ZN40_INTERNAL_4f49ab60_4_k_cu_4282eb0b_233734cuda3std3__442_GLOBAL__N__4f49ab60_4_k_cu_4282eb0b_233736ignoreE,@object
	.size		_ZN40_INTERNAL_4f49ab60_4_k_cu_4282eb0b_233734cuda3std3__442_GLOBAL__N__4f49ab60_4_k_cu_4282eb0b_233736ignoreE,(_ZN40_INTERNAL_4f49ab60_4_k_cu_4282eb0b_233734cute7productE - _ZN40_INTERNAL_4f49ab60_4_k_cu_4282eb0b_233734cuda3std3__442_GLOBAL__N__4f49ab60_4_k_cu_4282eb0b_233736ignoreE)
_ZN40_INTERNAL_4f49ab60_4_k_cu_4282eb0b_233734cuda3std3__442_GLOBAL__N__4f49ab60_4_k_cu_4282eb0b_233736ignoreE:
	.zero		1
	.type		_ZN40_INTERNAL_4f49ab60_4_k_cu_4282eb0b_233734cute7productE,@object
	.size		_ZN40_INTERNAL_4f49ab60_4_k_cu_4282eb0b_233734cute7productE,(_ZN40_INTERNAL_4f49ab60_4_k_cu_4282eb0b_233734cuda3std3__45__cpo3endE - _ZN40_INTERNAL_4f49ab60_4_k_cu_4282eb0b_233734cute7productE)
_ZN40_INTERNAL_4f49ab60_4_k_cu_4282eb0b_233734cute7productE:
	.zero		1
	.type		_ZN40_INTERNAL_4f49ab60_4_k_cu_4282eb0b_233734cuda3std3__45__cpo3endE,@object
	.size		_ZN40_INTERNAL_4f49ab60_4_k_cu_4282eb0b_233734cuda3std3__45__cpo3endE,(_ZN40_INTERNAL_4f49ab60_4_k_cu_4282eb0b_233734cuda3std3__419piecewise_constructE - _ZN40_INTERNAL_4f49ab60_4_k_cu_4282eb0b_233734cuda3std3__45__cpo3endE)
_ZN40_INTERNAL_4f49ab60_4_k_cu_4282eb0b_233734cuda3std3__45__cpo3endE:
	.zero		1
	.type		_ZN40_INTERNAL_4f49ab60_4_k_cu_4282eb0b_233734cuda3std3__419piecewise_constructE,@object
	.size		_ZN40_INTERNAL_4f49ab60_4_k_cu_4282eb0b_233734cuda3std3__419piecewise_constructE,(_ZN40_INTERNAL_4f49ab60_4_k_cu_4282eb0b_233734cuda3std3__45__cpo4cendE - _ZN40_INTERNAL_4f49ab60_4_k_cu_4282eb0b_233734cuda3std3__419piecewise_constructE)
_ZN40_INTERNAL_4f49ab60_4_k_cu_4282eb0b_233734cuda3std3__419piecewise_constructE:
	.zero		1
	.type		_ZN40_INTERNAL_4f49ab60_4_k_cu_4282eb0b_233734cuda3std3__45__cpo4cendE,@object
	.size		_ZN40_INTERNAL_4f49ab60_4_k_cu_4282eb0b_233734cuda3std3__45__cpo4cendE,(_ZN40_INTERNAL_4f49ab60_4_k_cu_4282eb0b_233734cuda3std6ranges3__45__cpo4swapE - _ZN40_INTERNAL_4f49ab60_4_k_cu_4282eb0b_233734cuda3std3__45__cpo4cendE)
_ZN40_INTERNAL_4f49ab60_4_k_cu_4282eb0b_233734cuda3std3__45__cpo4cendE:
	.zero		1
	.type		_ZN40_INTERNAL_4f49ab60_4_k_cu_4282eb0b_233734cuda3std6ranges3__45__cpo4swapE,@object
	.size		_ZN40_INTERNAL_4f49ab60_4_k_cu_4282eb0b_233734cuda3std6ranges3__45__cpo4swapE,(.L_10 - _ZN40_INTERNAL_4f49ab60_4_k_cu_4282eb0b_233734cuda3std6ranges3__45__cpo4swapE)
_ZN40_INTERNAL_4f49ab60_4_k_cu_4282eb0b_233734cuda3std6ranges3__45__cpo4swapE:
	.zero		1
.L_10:


//--------------------- .nv.constant0._ZN7cutlass13device_kernelINS_4gemm6kernel13GemmUniversalIN4cute5tupleIJiiiiEEENS1_10collective13CollectiveMmaINS1_35MainloopSm100TmaUmmaWarpSpecializedILi13ELi2ELi4ENS5_IJNS4_1CILi8EEENSA_ILi1EEESC_EEEEENS5_IJNSA_ILi128EEESF_SF_EEEaNS5_IJlSC_lEEEaSH_NS4_8TiledMMAINS4_8MMA_AtomIJNS4_21SM100_MMA_S8_2x1SM_SSIaaiLi128ELi128ELNS4_4UMMA5MajorE0ELSM_0ELNSL_8SaturateE0EEEEEENS4_6LayoutINS5_IJSC_SC_SC_EEENS5_IJNSA_ILi0EEESS_SS_EEEEENS5_IJNS4_10UnderscoreESV_SV_EEEEENS4_18SM100_TMA_2SM_LOADENS4_14ComposedLayoutINS4_7SwizzleILi3ELi4ELi3EEENS4_18smem_ptr_flag_bitsILi8EEENSQ_INS5_IJSB_SF_EEENS5_IJSF_SC_EEEEEEEvNS4_8identityENS4_28SM100_TMA_2SM_LOAD_MULTICASTES17_vS18_EENS_8epilogue10collective18CollectiveEpilogueINS1B_23Sm100TmaWarpSpecializedILi2ELi2ELi32ELb0ELb0EEEJNS5_IJNSA_ILi64EEESF_SF_EEENS5_IJNSQ_IS1G_SC_EENSQ_INS5_IJNSA_ILi32EEENSA_ILi2EEEEEENS5_IJSC_S1G_EEEEEEEEaSH_aSH_NS1B_6fusion15FusionCallbacksIS1F_NS1P_17LinearCombinationIaiaiLNS_15FloatRoundStyleE2EEES1H_S1O_JEEENS4_5SM1004TMEM4LOAD26SM100_TMEM_LOAD_32dp32b32xENS4_13SM90_TMA_LOADENSZ_INS10_ILi1ELi4ELi3EEES13_NSQ_INS5_IJSB_S1J_EEENS5_IJS1J_SC_EEEEEEENS4_39AutoVectorizingCopyWithAssumedAlignmentILi128EEENS4_14SM90_TMA_STOREES24_S26_S26_EEEvvEEEEvNT_6ParamsE --------------------------
	.section	.nv.constant0._ZN7cutlass13device_kernelINS_4gemm6kernel13GemmUniversalIN4cute5tupleIJiiiiEEENS1_10collective13CollectiveMmaINS1_35MainloopSm100TmaUmmaWarpSpecializedILi13ELi2ELi4ENS5_IJNS4_1CILi8EEENSA_ILi1EEESC_EEEEENS5_IJNSA_ILi128EEESF_SF_EEEaNS5_IJlSC_lEEEaSH_NS4_8TiledMMAINS4_8MMA_AtomIJNS4_21SM100_MMA_S8_2x1SM_SSIaaiLi128ELi128ELNS4_4UMMA5MajorE0ELSM_0ELNSL_8SaturateE0EEEEEENS4_6LayoutINS5_IJSC_SC_SC_EEENS5_IJNSA_ILi0EEESS_SS_EEEEENS5_IJNS4_10UnderscoreESV_SV_EEEEENS4_18SM100_TMA_2SM_LOADENS4_14ComposedLayoutINS4_7SwizzleILi3ELi4ELi3EEENS4_18smem_ptr_flag_bitsILi8EEENSQ_INS5_IJSB_SF_EEENS5_IJSF_SC_EEEEEEEvNS4_8identityENS4_28SM100_TMA_2SM_LOAD_MULTICASTES17_vS18_EENS_8epilogue10collective18CollectiveEpilogueINS1B_23Sm100TmaWarpSpecializedILi2ELi2ELi32ELb0ELb0EEEJNS5_IJNSA_ILi64EEESF_SF_EEENS5_IJNSQ_IS1G_SC_EENSQ_INS5_IJNSA_ILi32EEENSA_ILi2EEEEEENS5_IJSC_S1G_EEEEEEEEaSH_aSH_NS1B_6fusion15FusionCallbacksIS1F_NS1P_17LinearCombinationIaiaiLNS_15FloatRoundStyleE2EEES1H_S1O_JEEENS4_5SM1004TMEM4LOAD26SM100_TMEM_LOAD_32dp32b32xENS4_13SM90_TMA_LOADENSZ_INS10_ILi1ELi4ELi3EEES13_NSQ_INS5_IJSB_S1J_EEENS5_IJS1J_SC_EEEEEEENS4_39AutoVectorizingCopyWithAssumedAlignmentILi128EEENS4_14SM90_TMA_STOREES24_S26_S26_EEEvvEEEEvNT_6ParamsE,"a",@progbits
	.sectionflags	@""
	.align	4
.nv.constant0._ZN7cutlass13device_kernelINS_4gemm6kernel13GemmUniversalIN4cute5tupleIJiiiiEEENS1_10collective13CollectiveMmaINS1_35MainloopSm100TmaUmmaWarpSpecializedILi13ELi2ELi4ENS5_IJNS4_1CILi8EEENSA_ILi1EEESC_EEEEENS5_IJNSA_ILi128EEESF_SF_EEEaNS5_IJlSC_lEEEaSH_NS4_8TiledMMAINS4_8MMA_AtomIJNS4_21SM100_MMA_S8_2x1SM_SSIaaiLi128ELi128ELNS4_4UMMA5MajorE0ELSM_0ELNSL_8SaturateE0EEEEEENS4_6LayoutINS5_IJSC_SC_SC_EEENS5_IJNSA_ILi0EEESS_SS_EEEEENS5_IJNS4_10UnderscoreESV_SV_EEEEENS4_18SM100_TMA_2SM_LOADENS4_14ComposedLayoutINS4_7SwizzleILi3ELi4ELi3EEENS4_18smem_ptr_flag_bitsILi8EEENSQ_INS5_IJSB_SF_EEENS5_IJSF_SC_EEEEEEEvNS4_8identityENS4_28SM100_TMA_2SM_LOAD_MULTICASTES17_vS18_EENS_8epilogue10collective18CollectiveEpilogueINS1B_23Sm100TmaWarpSpecializedILi2ELi2ELi32ELb0ELb0EEEJNS5_IJNSA_ILi64EEESF_SF_EEENS5_IJNSQ_IS1G_SC_EENSQ_INS5_IJNSA_ILi32EEENSA_ILi2EEEEEENS5_IJSC_S1G_EEEEEEEEaSH_aSH_NS1B_6fusion15FusionCallbacksIS1F_NS1P_17LinearCombinationIaiaiLNS_15FloatRoundStyleE2EEES1H_S1O_JEEENS4_5SM1004TMEM4LOAD26SM100_TMEM_LOAD_32dp32b32xENS4_13SM90_TMA_LOADENSZ_INS10_ILi1ELi4ELi3EEES13_NSQ_INS5_IJSB_S1J_EEENS5_IJS1J_SC_EEEEEEENS4_39AutoVectorizingCopyWithAssumedAlignmentILi128EEENS4_14SM90_TMA_STOREES24_S26_S26_EEEvvEEEEvNT_6ParamsE:
	.zero		2944


//--------------------- SYMBOLS --------------------------

	.type		.nv.reservedSmem.offset0,@object
	.size		.nv.reservedSmem.offset0,0x4
	.type		.nv.reservedSmem.cap,@object
	.size		.nv.reservedSmem.cap,0x4
	.type		__assertfail,@function
